//
// Generated by NVIDIA NVVM Compiler
//
// Compiler Build ID: CL-36424714
// Cuda compilation tools, release 13.0, V13.0.88
// Based on NVVM 20.0.0
//

.version 9.0
.target sm_100
.address_size 64

	// .globl	_Z25multiplyMatrixGPUByBlocksPfS_S_i

.visible .entry _Z25multiplyMatrixGPUByBlocksPfS_S_i(
	.param .u64 .ptr .align 1 _Z25multiplyMatrixGPUByBlocksPfS_S_i_param_0,
	.param .u64 .ptr .align 1 _Z25multiplyMatrixGPUByBlocksPfS_S_i_param_1,
	.param .u64 .ptr .align 1 _Z25multiplyMatrixGPUByBlocksPfS_S_i_param_2,
	.param .u32 _Z25multiplyMatrixGPUByBlocksPfS_S_i_param_3
)
{
	.reg .pred 	%p<10>;
	.reg .b32 	%r<48>;
	.reg .b32 	%f<111>;
	.reg .b64 	%rd<27>;

	ld.param.u64 	%rd6, [_Z25multiplyMatrixGPUByBlocksPfS_S_i_param_0];
	ld.param.u64 	%rd7, [_Z25multiplyMatrixGPUByBlocksPfS_S_i_param_1];
	ld.param.u64 	%rd5, [_Z25multiplyMatrixGPUByBlocksPfS_S_i_param_2];
	ld.param.u32 	%r30, [_Z25multiplyMatrixGPUByBlocksPfS_S_i_param_3];
	cvta.to.global.u64 	%rd1, %rd7;
	cvta.to.global.u64 	%rd2, %rd6;
	mov.u32 	%r1, %ctaid.x;
	mov.u32 	%r2, %ctaid.y;
	max.s32 	%r31, %r2, %r1;
	setp.ge.s32 	%p1, %r31, %r30;
	@%p1 bra 	$L__BB0_14;
	mul.lo.s32 	%r3, %r30, %r2;
	mul.lo.s32 	%r4, %r30, %r1;
	add.s32 	%r33, %r30, -1;
	and.b32  	%r5, %r30, 15;
	setp.lt.u32 	%p2, %r33, 15;
	mov.f32 	%f110, 0f00000000;
	mov.b32 	%r43, 0;
	@%p2 bra 	$L__BB0_4;
	and.b32  	%r43, %r30, -16;
	neg.s32 	%r41, %r43;
	add.s64 	%rd3, %rd2, 32;
	add.s64 	%rd4, %rd1, 32;
	mov.f32 	%f110, 0f00000000;
	mov.u32 	%r39, %r4;
	mov.u32 	%r40, %r3;
$L__BB0_3:
	.pragma "nounroll";
	mul.wide.s32 	%rd8, %r40, 4;
	add.s64 	%rd9, %rd3, %rd8;
	mul.wide.s32 	%rd10, %r39, 4;
	add.s64 	%rd11, %rd4, %rd10;
	ld.global.f32 	%f17, [%rd9+-32];
	ld.global.f32 	%f18, [%rd11+-32];
	fma.rn.f32 	%f19, %f17, %f18, %f110;
	ld.global.f32 	%f20, [%rd9+-28];
	ld.global.f32 	%f21, [%rd11+-28];
	fma.rn.f32 	%f22, %f20, %f21, %f19;
	ld.global.f32 	%f23, [%rd9+-24];
	ld.global.f32 	%f24, [%rd11+-24];
	fma.rn.f32 	%f25, %f23, %f24, %f22;
	ld.global.f32 	%f26, [%rd9+-20];
	ld.global.f32 	%f27, [%rd11+-20];
	fma.rn.f32 	%f28, %f26, %f27, %f25;
	ld.global.f32 	%f29, [%rd9+-16];
	ld.global.f32 	%f30, [%rd11+-16];
	fma.rn.f32 	%f31, %f29, %f30, %f28;
	ld.global.f32 	%f32, [%rd9+-12];
	ld.global.f32 	%f33, [%rd11+-12];
	fma.rn.f32 	%f34, %f32, %f33, %f31;
	ld.global.f32 	%f35, [%rd9+-8];
	ld.global.f32 	%f36, [%rd11+-8];
	fma.rn.f32 	%f37, %f35, %f36, %f34;
	ld.global.f32 	%f38, [%rd9+-4];
	ld.global.f32 	%f39, [%rd11+-4];
	fma.rn.f32 	%f40, %f38, %f39, %f37;
	ld.global.f32 	%f41, [%rd9];
	ld.global.f32 	%f42, [%rd11];
	fma.rn.f32 	%f43, %f41, %f42, %f40;
	ld.global.f32 	%f44, [%rd9+4];
	ld.global.f32 	%f45, [%rd11+4];
	fma.rn.f32 	%f46, %f44, %f45, %f43;
	ld.global.f32 	%f47, [%rd9+8];
	ld.global.f32 	%f48, [%rd11+8];
	fma.rn.f32 	%f49, %f47, %f48, %f46;
	ld.global.f32 	%f50, [%rd9+12];
	ld.global.f32 	%f51, [%rd11+12];
	fma.rn.f32 	%f52, %f50, %f51, %f49;
	ld.global.f32 	%f53, [%rd9+16];
	ld.global.f32 	%f54, [%rd11+16];
	fma.rn.f32 	%f55, %f53, %f54, %f52;
	ld.global.f32 	%f56, [%rd9+20];
	ld.global.f32 	%f57, [%rd11+20];
	fma.rn.f32 	%f58, %f56, %f57, %f55;
	ld.global.f32 	%f59, [%rd9+24];
	ld.global.f32 	%f60, [%rd11+24];
	fma.rn.f32 	%f61, %f59, %f60, %f58;
	ld.global.f32 	%f62, [%rd9+28];
	ld.global.f32 	%f63, [%rd11+28];
	fma.rn.f32 	%f110, %f62, %f63, %f61;
	add.s32 	%r41, %r41, 16;
	add.s32 	%r40, %r40, 16;
	add.s32 	%r39, %r39, 16;
	setp.ne.s32 	%p3, %r41, 0;
	@%p3 bra 	$L__BB0_3;
$L__BB0_4:
	setp.eq.s32 	%p4, %r5, 0;
	@%p4 bra 	$L__BB0_13;
	and.b32  	%r15, %r30, 7;
	setp.lt.u32 	%p5, %r5, 8;
	@%p5 bra 	$L__BB0_7;
	add.s32 	%r34, %r43, %r3;
	mul.wide.s32 	%rd12, %r34, 4;
	add.s64 	%rd13, %rd2, %rd12;
	ld.global.f32 	%f65, [%rd13];
	add.s32 	%r35, %r43, %r4;
	mul.wide.s32 	%rd14, %r35, 4;
	add.s64 	%rd15, %rd1, %rd14;
	ld.global.f32 	%f66, [%rd15];
	fma.rn.f32 	%f67, %f65, %f66, %f110;
	ld.global.f32 	%f68, [%rd13+4];
	ld.global.f32 	%f69, [%rd15+4];
	fma.rn.f32 	%f70, %f68, %f69, %f67;
	ld.global.f32 	%f71, [%rd13+8];
	ld.global.f32 	%f72, [%rd15+8];
	fma.rn.f32 	%f73, %f71, %f72, %f70;
	ld.global.f32 	%f74, [%rd13+12];
	ld.global.f32 	%f75, [%rd15+12];
	fma.rn.f32 	%f76, %f74, %f75, %f73;
	ld.global.f32 	%f77, [%rd13+16];
	ld.global.f32 	%f78, [%rd15+16];
	fma.rn.f32 	%f79, %f77, %f78, %f76;
	ld.global.f32 	%f80, [%rd13+20];
	ld.global.f32 	%f81, [%rd15+20];
	fma.rn.f32 	%f82, %f80, %f81, %f79;
	ld.global.f32 	%f83, [%rd13+24];
	ld.global.f32 	%f84, [%rd15+24];
	fma.rn.f32 	%f85, %f83, %f84, %f82;
	ld.global.f32 	%f86, [%rd13+28];
	ld.global.f32 	%f87, [%rd15+28];
	fma.rn.f32 	%f110, %f86, %f87, %f85;
	add.s32 	%r43, %r43, 8;
$L__BB0_7:
	setp.eq.s32 	%p6, %r15, 0;
	@%p6 bra 	$L__BB0_13;
	and.b32  	%r18, %r30, 3;
	setp.lt.u32 	%p7, %r15, 4;
	@%p7 bra 	$L__BB0_10;
	add.s32 	%r36, %r43, %r3;
	mul.wide.s32 	%rd16, %r36, 4;
	add.s64 	%rd17, %rd2, %rd16;
	ld.global.f32 	%f89, [%rd17];
	add.s32 	%r37, %r43, %r4;
	mul.wide.s32 	%rd18, %r37, 4;
	add.s64 	%rd19, %rd1, %rd18;
	ld.global.f32 	%f90, [%rd19];
	fma.rn.f32 	%f91, %f89, %f90, %f110;
	ld.global.f32 	%f92, [%rd17+4];
	ld.global.f32 	%f93, [%rd19+4];
	fma.rn.f32 	%f94, %f92, %f93, %f91;
	ld.global.f32 	%f95, [%rd17+8];
	ld.global.f32 	%f96, [%rd19+8];
	fma.rn.f32 	%f97, %f95, %f96, %f94;
	ld.global.f32 	%f98, [%rd17+12];
	ld.global.f32 	%f99, [%rd19+12];
	fma.rn.f32 	%f110, %f98, %f99, %f97;
	add.s32 	%r43, %r43, 4;
$L__BB0_10:
	setp.eq.s32 	%p8, %r18, 0;
	@%p8 bra 	$L__BB0_13;
	add.s32 	%r47, %r43, %r4;
	add.s32 	%r46, %r43, %r3;
	neg.s32 	%r45, %r18;
$L__BB0_12:
	.pragma "nounroll";
	mul.wide.s32 	%rd20, %r47, 4;
	add.s64 	%rd21, %rd1, %rd20;
	mul.wide.s32 	%rd22, %r46, 4;
	add.s64 	%rd23, %rd2, %rd22;
	ld.global.f32 	%f100, [%rd23];
	ld.global.f32 	%f101, [%rd21];
	fma.rn.f32 	%f110, %f100, %f101, %f110;
	add.s32 	%r47, %r47, 1;
	add.s32 	%r46, %r46, 1;
	add.s32 	%r45, %r45, 1;
	setp.ne.s32 	%p9, %r45, 0;
	@%p9 bra 	$L__BB0_12;
$L__BB0_13:
	add.s32 	%r38, %r3, %r1;
	cvta.to.global.u64 	%rd24, %rd5;
	mul.wide.u32 	%rd25, %r38, 4;
	add.s64 	%rd26, %rd24, %rd25;
	st.global.f32 	[%rd26], %f110;
$L__BB0_14:
	ret;

}
	// .globl	_Z34multiplyMatrixGPUByBlocksThreads1DPfS_S_i
.visible .entry _Z34multiplyMatrixGPUByBlocksThreads1DPfS_S_i(
	.param .u64 .ptr .align 1 _Z34multiplyMatrixGPUByBlocksThreads1DPfS_S_i_param_0,
	.param .u64 .ptr .align 1 _Z34multiplyMatrixGPUByBlocksThreads1DPfS_S_i_param_1,
	.param .u64 .ptr .align 1 _Z34multiplyMatrixGPUByBlocksThreads1DPfS_S_i_param_2,
	.param .u32 _Z34multiplyMatrixGPUByBlocksThreads1DPfS_S_i_param_3
)
{
	.reg .pred 	%p<10>;
	.reg .b32 	%r<43>;
	.reg .b32 	%f<112>;
	.reg .b64 	%rd<43>;

	ld.param.u64 	%rd11, [_Z34multiplyMatrixGPUByBlocksThreads1DPfS_S_i_param_0];
	ld.param.u64 	%rd12, [_Z34multiplyMatrixGPUByBlocksThreads1DPfS_S_i_param_1];
	ld.param.u64 	%rd10, [_Z34multiplyMatrixGPUByBlocksThreads1DPfS_S_i_param_2];
	ld.param.u32 	%r25, [_Z34multiplyMatrixGPUByBlocksThreads1DPfS_S_i_param_3];
	cvta.to.global.u64 	%rd1, %rd12;
	cvta.to.global.u64 	%rd2, %rd11;
	mov.u32 	%r26, %ctaid.x;
	mov.u32 	%r27, %ntid.x;
	mov.u32 	%r28, %tid.x;
	mad.lo.s32 	%r1, %r26, %r27, %r28;
	mov.u32 	%r2, %ctaid.y;
	setp.lt.s32 	%p1, %r25, 1;
	mov.f32 	%f111, 0f00000000;
	@%p1 bra 	$L__BB1_13;
	mul.lo.s32 	%r3, %r25, %r2;
	mul.lo.s32 	%r4, %r25, %r1;
	and.b32  	%r5, %r25, 15;
	setp.lt.u32 	%p2, %r25, 16;
	mov.f32 	%f111, 0f00000000;
	mov.b32 	%r39, 0;
	@%p2 bra 	$L__BB1_4;
	and.b32  	%r39, %r25, 2147483632;
	neg.s32 	%r37, %r39;
	mul.wide.u32 	%rd13, %r3, 4;
	add.s64 	%rd14, %rd13, %rd2;
	add.s64 	%rd41, %rd14, 32;
	add.s64 	%rd4, %rd1, 32;
	mov.f32 	%f111, 0f00000000;
	mov.u32 	%r36, %r4;
$L__BB1_3:
	.pragma "nounroll";
	mul.wide.s32 	%rd15, %r36, 4;
	add.s64 	%rd16, %rd4, %rd15;
	ld.global.f32 	%f18, [%rd41+-32];
	ld.global.f32 	%f19, [%rd16+-32];
	fma.rn.f32 	%f20, %f18, %f19, %f111;
	ld.global.f32 	%f21, [%rd41+-28];
	ld.global.f32 	%f22, [%rd16+-28];
	fma.rn.f32 	%f23, %f21, %f22, %f20;
	ld.global.f32 	%f24, [%rd41+-24];
	ld.global.f32 	%f25, [%rd16+-24];
	fma.rn.f32 	%f26, %f24, %f25, %f23;
	ld.global.f32 	%f27, [%rd41+-20];
	ld.global.f32 	%f28, [%rd16+-20];
	fma.rn.f32 	%f29, %f27, %f28, %f26;
	ld.global.f32 	%f30, [%rd41+-16];
	ld.global.f32 	%f31, [%rd16+-16];
	fma.rn.f32 	%f32, %f30, %f31, %f29;
	ld.global.f32 	%f33, [%rd41+-12];
	ld.global.f32 	%f34, [%rd16+-12];
	fma.rn.f32 	%f35, %f33, %f34, %f32;
	ld.global.f32 	%f36, [%rd41+-8];
	ld.global.f32 	%f37, [%rd16+-8];
	fma.rn.f32 	%f38, %f36, %f37, %f35;
	ld.global.f32 	%f39, [%rd41+-4];
	ld.global.f32 	%f40, [%rd16+-4];
	fma.rn.f32 	%f41, %f39, %f40, %f38;
	ld.global.f32 	%f42, [%rd41];
	ld.global.f32 	%f43, [%rd16];
	fma.rn.f32 	%f44, %f42, %f43, %f41;
	ld.global.f32 	%f45, [%rd41+4];
	ld.global.f32 	%f46, [%rd16+4];
	fma.rn.f32 	%f47, %f45, %f46, %f44;
	ld.global.f32 	%f48, [%rd41+8];
	ld.global.f32 	%f49, [%rd16+8];
	fma.rn.f32 	%f50, %f48, %f49, %f47;
	ld.global.f32 	%f51, [%rd41+12];
	ld.global.f32 	%f52, [%rd16+12];
	fma.rn.f32 	%f53, %f51, %f52, %f50;
	ld.global.f32 	%f54, [%rd41+16];
	ld.global.f32 	%f55, [%rd16+16];
	fma.rn.f32 	%f56, %f54, %f55, %f53;
	ld.global.f32 	%f57, [%rd41+20];
	ld.global.f32 	%f58, [%rd16+20];
	fma.rn.f32 	%f59, %f57, %f58, %f56;
	ld.global.f32 	%f60, [%rd41+24];
	ld.global.f32 	%f61, [%rd16+24];
	fma.rn.f32 	%f62, %f60, %f61, %f59;
	ld.global.f32 	%f63, [%rd41+28];
	ld.global.f32 	%f64, [%rd16+28];
	fma.rn.f32 	%f111, %f63, %f64, %f62;
	add.s32 	%r37, %r37, 16;
	add.s64 	%rd41, %rd41, 64;
	add.s32 	%r36, %r36, 16;
	setp.ne.s32 	%p3, %r37, 0;
	@%p3 bra 	$L__BB1_3;
$L__BB1_4:
	setp.eq.s32 	%p4, %r5, 0;
	@%p4 bra 	$L__BB1_13;
	and.b32  	%r13, %r25, 7;
	setp.lt.u32 	%p5, %r5, 8;
	@%p5 bra 	$L__BB1_7;
	add.s32 	%r30, %r39, %r3;
	mul.wide.u32 	%rd17, %r30, 4;
	add.s64 	%rd18, %rd2, %rd17;
	ld.global.f32 	%f66, [%rd18];
	add.s32 	%r31, %r39, %r4;
	mul.wide.s32 	%rd19, %r31, 4;
	add.s64 	%rd20, %rd1, %rd19;
	ld.global.f32 	%f67, [%rd20];
	fma.rn.f32 	%f68, %f66, %f67, %f111;
	cvt.u64.u32 	%rd21, %r3;
	cvt.u64.u32 	%rd22, %r39;
	add.s64 	%rd23, %rd22, %rd21;
	shl.b64 	%rd24, %rd23, 2;
	add.s64 	%rd25, %rd2, %rd24;
	ld.global.f32 	%f69, [%rd25+4];
	ld.global.f32 	%f70, [%rd20+4];
	fma.rn.f32 	%f71, %f69, %f70, %f68;
	ld.global.f32 	%f72, [%rd25+8];
	ld.global.f32 	%f73, [%rd20+8];
	fma.rn.f32 	%f74, %f72, %f73, %f71;
	ld.global.f32 	%f75, [%rd25+12];
	ld.global.f32 	%f76, [%rd20+12];
	fma.rn.f32 	%f77, %f75, %f76, %f74;
	ld.global.f32 	%f78, [%rd25+16];
	ld.global.f32 	%f79, [%rd20+16];
	fma.rn.f32 	%f80, %f78, %f79, %f77;
	ld.global.f32 	%f81, [%rd25+20];
	ld.global.f32 	%f82, [%rd20+20];
	fma.rn.f32 	%f83, %f81, %f82, %f80;
	ld.global.f32 	%f84, [%rd25+24];
	ld.global.f32 	%f85, [%rd20+24];
	fma.rn.f32 	%f86, %f84, %f85, %f83;
	ld.global.f32 	%f87, [%rd25+28];
	ld.global.f32 	%f88, [%rd20+28];
	fma.rn.f32 	%f111, %f87, %f88, %f86;
	add.s32 	%r39, %r39, 8;
$L__BB1_7:
	setp.eq.s32 	%p6, %r13, 0;
	@%p6 bra 	$L__BB1_13;
	and.b32  	%r16, %r25, 3;
	setp.lt.u32 	%p7, %r13, 4;
	@%p7 bra 	$L__BB1_10;
	add.s32 	%r32, %r39, %r3;
	mul.wide.u32 	%rd26, %r32, 4;
	add.s64 	%rd27, %rd2, %rd26;
	ld.global.f32 	%f90, [%rd27];
	add.s32 	%r33, %r39, %r4;
	mul.wide.s32 	%rd28, %r33, 4;
	add.s64 	%rd29, %rd1, %rd28;
	ld.global.f32 	%f91, [%rd29];
	fma.rn.f32 	%f92, %f90, %f91, %f111;
	cvt.u64.u32 	%rd30, %r3;
	cvt.u64.u32 	%rd31, %r39;
	add.s64 	%rd32, %rd31, %rd30;
	shl.b64 	%rd33, %rd32, 2;
	add.s64 	%rd34, %rd2, %rd33;
	ld.global.f32 	%f93, [%rd34+4];
	ld.global.f32 	%f94, [%rd29+4];
	fma.rn.f32 	%f95, %f93, %f94, %f92;
	ld.global.f32 	%f96, [%rd34+8];
	ld.global.f32 	%f97, [%rd29+8];
	fma.rn.f32 	%f98, %f96, %f97, %f95;
	ld.global.f32 	%f99, [%rd34+12];
	ld.global.f32 	%f100, [%rd29+12];
	fma.rn.f32 	%f111, %f99, %f100, %f98;
	add.s32 	%r39, %r39, 4;
$L__BB1_10:
	setp.eq.s32 	%p8, %r16, 0;
	@%p8 bra 	$L__BB1_13;
	add.s32 	%r42, %r39, %r4;
	add.s32 	%r34, %r39, %r3;
	mul.wide.u32 	%rd35, %r34, 4;
	add.s64 	%rd42, %rd2, %rd35;
	neg.s32 	%r41, %r16;
$L__BB1_12:
	.pragma "nounroll";
	mul.wide.s32 	%rd36, %r42, 4;
	add.s64 	%rd37, %rd1, %rd36;
	ld.global.f32 	%f101, [%rd42];
	ld.global.f32 	%f102, [%rd37];
	fma.rn.f32 	%f111, %f101, %f102, %f111;
	add.s32 	%r42, %r42, 1;
	add.s64 	%rd42, %rd42, 4;
	add.s32 	%r41, %r41, 1;
	setp.ne.s32 	%p9, %r41, 0;
	@%p9 bra 	$L__BB1_12;
$L__BB1_13:
	cvta.to.global.u64 	%rd38, %rd10;
	mad.lo.s32 	%r35, %r25, %r2, %r1;
	mul.wide.s32 	%rd39, %r35, 4;
	add.s64 	%rd40, %rd38, %rd39;
	st.global.f32 	[%rd40], %f111;
	ret;

}
	// .globl	_Z45multiplyMatrixGPUByBlocksThreads1DNonMultiplePfS_S_i
.visible .entry _Z45multiplyMatrixGPUByBlocksThreads1DNonMultiplePfS_S_i(
	.param .u64 .ptr .align 1 _Z45multiplyMatrixGPUByBlocksThreads1DNonMultiplePfS_S_i_param_0,
	.param .u64 .ptr .align 1 _Z45multiplyMatrixGPUByBlocksThreads1DNonMultiplePfS_S_i_param_1,
	.param .u64 .ptr .align 1 _Z45multiplyMatrixGPUByBlocksThreads1DNonMultiplePfS_S_i_param_2,
	.param .u32 _Z45multiplyMatrixGPUByBlocksThreads1DNonMultiplePfS_S_i_param_3
)
{
	.reg .pred 	%p<10>;
	.reg .b32 	%r<51>;
	.reg .b32 	%f<111>;
	.reg .b64 	%rd<27>;

	ld.param.u64 	%rd6, [_Z45multiplyMatrixGPUByBlocksThreads1DNonMultiplePfS_S_i_param_0];
	ld.param.u64 	%rd7, [_Z45multiplyMatrixGPUByBlocksThreads1DNonMultiplePfS_S_i_param_1];
	ld.param.u64 	%rd5, [_Z45multiplyMatrixGPUByBlocksThreads1DNonMultiplePfS_S_i_param_2];
	ld.param.u32 	%r30, [_Z45multiplyMatrixGPUByBlocksThreads1DNonMultiplePfS_S_i_param_3];
	cvta.to.global.u64 	%rd1, %rd7;
	cvta.to.global.u64 	%rd2, %rd6;
	mov.u32 	%r31, %ctaid.x;
	mov.u32 	%r32, %ntid.x;
	mov.u32 	%r33, %tid.x;
	mad.lo.s32 	%r1, %r31, %r32, %r33;
	mov.u32 	%r2, %ctaid.y;
	max.s32 	%r34, %r2, %r1;
	setp.ge.s32 	%p1, %r34, %r30;
	@%p1 bra 	$L__BB2_14;
	mul.lo.s32 	%r3, %r30, %r2;
	mul.lo.s32 	%r4, %r30, %r1;
	add.s32 	%r36, %r30, -1;
	and.b32  	%r5, %r30, 15;
	setp.lt.u32 	%p2, %r36, 15;
	mov.f32 	%f110, 0f00000000;
	mov.b32 	%r46, 0;
	@%p2 bra 	$L__BB2_4;
	and.b32  	%r46, %r30, -16;
	neg.s32 	%r44, %r46;
	add.s64 	%rd3, %rd2, 32;
	add.s64 	%rd4, %rd1, 32;
	mov.f32 	%f110, 0f00000000;
	mov.u32 	%r42, %r4;
	mov.u32 	%r43, %r3;
$L__BB2_3:
	.pragma "nounroll";
	mul.wide.s32 	%rd8, %r43, 4;
	add.s64 	%rd9, %rd3, %rd8;
	mul.wide.s32 	%rd10, %r42, 4;
	add.s64 	%rd11, %rd4, %rd10;
	ld.global.f32 	%f17, [%rd9+-32];
	ld.global.f32 	%f18, [%rd11+-32];
	fma.rn.f32 	%f19, %f17, %f18, %f110;
	ld.global.f32 	%f20, [%rd9+-28];
	ld.global.f32 	%f21, [%rd11+-28];
	fma.rn.f32 	%f22, %f20, %f21, %f19;
	ld.global.f32 	%f23, [%rd9+-24];
	ld.global.f32 	%f24, [%rd11+-24];
	fma.rn.f32 	%f25, %f23, %f24, %f22;
	ld.global.f32 	%f26, [%rd9+-20];
	ld.global.f32 	%f27, [%rd11+-20];
	fma.rn.f32 	%f28, %f26, %f27, %f25;
	ld.global.f32 	%f29, [%rd9+-16];
	ld.global.f32 	%f30, [%rd11+-16];
	fma.rn.f32 	%f31, %f29, %f30, %f28;
	ld.global.f32 	%f32, [%rd9+-12];
	ld.global.f32 	%f33, [%rd11+-12];
	fma.rn.f32 	%f34, %f32, %f33, %f31;
	ld.global.f32 	%f35, [%rd9+-8];
	ld.global.f32 	%f36, [%rd11+-8];
	fma.rn.f32 	%f37, %f35, %f36, %f34;
	ld.global.f32 	%f38, [%rd9+-4];
	ld.global.f32 	%f39, [%rd11+-4];
	fma.rn.f32 	%f40, %f38, %f39, %f37;
	ld.global.f32 	%f41, [%rd9];
	ld.global.f32 	%f42, [%rd11];
	fma.rn.f32 	%f43, %f41, %f42, %f40;
	ld.global.f32 	%f44, [%rd9+4];
	ld.global.f32 	%f45, [%rd11+4];
	fma.rn.f32 	%f46, %f44, %f45, %f43;
	ld.global.f32 	%f47, [%rd9+8];
	ld.global.f32 	%f48, [%rd11+8];
	fma.rn.f32 	%f49, %f47, %f48, %f46;
	ld.global.f32 	%f50, [%rd9+12];
	ld.global.f32 	%f51, [%rd11+12];
	fma.rn.f32 	%f52, %f50, %f51, %f49;
	ld.global.f32 	%f53, [%rd9+16];
	ld.global.f32 	%f54, [%rd11+16];
	fma.rn.f32 	%f55, %f53, %f54, %f52;
	ld.global.f32 	%f56, [%rd9+20];
	ld.global.f32 	%f57, [%rd11+20];
	fma.rn.f32 	%f58, %f56, %f57, %f55;
	ld.global.f32 	%f59, [%rd9+24];
	ld.global.f32 	%f60, [%rd11+24];
	fma.rn.f32 	%f61, %f59, %f60, %f58;
	ld.global.f32 	%f62, [%rd9+28];
	ld.global.f32 	%f63, [%rd11+28];
	fma.rn.f32 	%f110, %f62, %f63, %f61;
	add.s32 	%r44, %r44, 16;
	add.s32 	%r43, %r43, 16;
	add.s32 	%r42, %r42, 16;
	setp.ne.s32 	%p3, %r44, 0;
	@%p3 bra 	$L__BB2_3;
$L__BB2_4:
	setp.eq.s32 	%p4, %r5, 0;
	@%p4 bra 	$L__BB2_13;
	and.b32  	%r15, %r30, 7;
	setp.lt.u32 	%p5, %r5, 8;
	@%p5 bra 	$L__BB2_7;
	add.s32 	%r37, %r46, %r3;
	mul.wide.s32 	%rd12, %r37, 4;
	add.s64 	%rd13, %rd2, %rd12;
	ld.global.f32 	%f65, [%rd13];
	add.s32 	%r38, %r46, %r4;
	mul.wide.s32 	%rd14, %r38, 4;
	add.s64 	%rd15, %rd1, %rd14;
	ld.global.f32 	%f66, [%rd15];
	fma.rn.f32 	%f67, %f65, %f66, %f110;
	ld.global.f32 	%f68, [%rd13+4];
	ld.global.f32 	%f69, [%rd15+4];
	fma.rn.f32 	%f70, %f68, %f69, %f67;
	ld.global.f32 	%f71, [%rd13+8];
	ld.global.f32 	%f72, [%rd15+8];
	fma.rn.f32 	%f73, %f71, %f72, %f70;
	ld.global.f32 	%f74, [%rd13+12];
	ld.global.f32 	%f75, [%rd15+12];
	fma.rn.f32 	%f76, %f74, %f75, %f73;
	ld.global.f32 	%f77, [%rd13+16];
	ld.global.f32 	%f78, [%rd15+16];
	fma.rn.f32 	%f79, %f77, %f78, %f76;
	ld.global.f32 	%f80, [%rd13+20];
	ld.global.f32 	%f81, [%rd15+20];
	fma.rn.f32 	%f82, %f80, %f81, %f79;
	ld.global.f32 	%f83, [%rd13+24];
	ld.global.f32 	%f84, [%rd15+24];
	fma.rn.f32 	%f85, %f83, %f84, %f82;
	ld.global.f32 	%f86, [%rd13+28];
	ld.global.f32 	%f87, [%rd15+28];
	fma.rn.f32 	%f110, %f86, %f87, %f85;
	add.s32 	%r46, %r46, 8;
$L__BB2_7:
	setp.eq.s32 	%p6, %r15, 0;
	@%p6 bra 	$L__BB2_13;
	and.b32  	%r18, %r30, 3;
	setp.lt.u32 	%p7, %r15, 4;
	@%p7 bra 	$L__BB2_10;
	add.s32 	%r39, %r46, %r3;
	mul.wide.s32 	%rd16, %r39, 4;
	add.s64 	%rd17, %rd2, %rd16;
	ld.global.f32 	%f89, [%rd17];
	add.s32 	%r40, %r46, %r4;
	mul.wide.s32 	%rd18, %r40, 4;
	add.s64 	%rd19, %rd1, %rd18;
	ld.global.f32 	%f90, [%rd19];
	fma.rn.f32 	%f91, %f89, %f90, %f110;
	ld.global.f32 	%f92, [%rd17+4];
	ld.global.f32 	%f93, [%rd19+4];
	fma.rn.f32 	%f94, %f92, %f93, %f91;
	ld.global.f32 	%f95, [%rd17+8];
	ld.global.f32 	%f96, [%rd19+8];
	fma.rn.f32 	%f97, %f95, %f96, %f94;
	ld.global.f32 	%f98, [%rd17+12];
	ld.global.f32 	%f99, [%rd19+12];
	fma.rn.f32 	%f110, %f98, %f99, %f97;
	add.s32 	%r46, %r46, 4;
$L__BB2_10:
	setp.eq.s32 	%p8, %r18, 0;
	@%p8 bra 	$L__BB2_13;
	add.s32 	%r50, %r46, %r4;
	add.s32 	%r49, %r46, %r3;
	neg.s32 	%r48, %r18;
$L__BB2_12:
	.pragma "nounroll";
	mul.wide.s32 	%rd20, %r50, 4;
	add.s64 	%rd21, %rd1, %rd20;
	mul.wide.s32 	%rd22, %r49, 4;
	add.s64 	%rd23, %rd2, %rd22;
	ld.global.f32 	%f100, [%rd23];
	ld.global.f32 	%f101, [%rd21];
	fma.rn.f32 	%f110, %f100, %f101, %f110;
	add.s32 	%r50, %r50, 1;
	add.s32 	%r49, %r49, 1;
	add.s32 	%r48, %r48, 1;
	setp.ne.s32 	%p9, %r48, 0;
	@%p9 bra 	$L__BB2_12;
$L__BB2_13:
	add.s32 	%r41, %r3, %r1;
	cvta.to.global.u64 	%rd24, %rd5;
	mul.wide.s32 	%rd25, %r41, 4;
	add.s64 	%rd26, %rd24, %rd25;
	st.global.f32 	[%rd26], %f110;
$L__BB2_14:
	ret;

}
	// .globl	_Z34multiplyMatrixGPUByBlocksThreads2DPfS_S_i
.visible .entry _Z34multiplyMatrixGPUByBlocksThreads2DPfS_S_i(
	.param .u64 .ptr .align 1 _Z34multiplyMatrixGPUByBlocksThreads2DPfS_S_i_param_0,
	.param .u64 .ptr .align 1 _Z34multiplyMatrixGPUByBlocksThreads2DPfS_S_i_param_1,
	.param .u64 .ptr .align 1 _Z34multiplyMatrixGPUByBlocksThreads2DPfS_S_i_param_2,
	.param .u32 _Z34multiplyMatrixGPUByBlocksThreads2DPfS_S_i_param_3
)
{
	.reg .pred 	%p<10>;
	.reg .b32 	%r<46>;
	.reg .b32 	%f<112>;
	.reg .b64 	%rd<43>;

	ld.param.u64 	%rd11, [_Z34multiplyMatrixGPUByBlocksThreads2DPfS_S_i_param_0];
	ld.param.u64 	%rd12, [_Z34multiplyMatrixGPUByBlocksThreads2DPfS_S_i_param_1];
	ld.param.u64 	%rd10, [_Z34multiplyMatrixGPUByBlocksThreads2DPfS_S_i_param_2];
	ld.param.u32 	%r25, [_Z34multiplyMatrixGPUByBlocksThreads2DPfS_S_i_param_3];
	cvta.to.global.u64 	%rd1, %rd12;
	cvta.to.global.u64 	%rd2, %rd11;
	mov.u32 	%r26, %ctaid.x;
	mov.u32 	%r27, %ntid.x;
	mov.u32 	%r28, %tid.x;
	mad.lo.s32 	%r1, %r26, %r27, %r28;
	mov.u32 	%r29, %ctaid.y;
	mov.u32 	%r30, %ntid.y;
	mov.u32 	%r31, %tid.y;
	mad.lo.s32 	%r2, %r29, %r30, %r31;
	setp.lt.s32 	%p1, %r25, 1;
	mov.f32 	%f111, 0f00000000;
	@%p1 bra 	$L__BB3_13;
	mul.lo.s32 	%r3, %r25, %r2;
	mul.lo.s32 	%r4, %r25, %r1;
	and.b32  	%r5, %r25, 15;
	setp.lt.u32 	%p2, %r25, 16;
	mov.f32 	%f111, 0f00000000;
	mov.b32 	%r42, 0;
	@%p2 bra 	$L__BB3_4;
	and.b32  	%r42, %r25, 2147483632;
	neg.s32 	%r40, %r42;
	mul.wide.u32 	%rd13, %r3, 4;
	add.s64 	%rd14, %rd13, %rd2;
	add.s64 	%rd41, %rd14, 32;
	add.s64 	%rd4, %rd1, 32;
	mov.f32 	%f111, 0f00000000;
	mov.u32 	%r39, %r4;
$L__BB3_3:
	.pragma "nounroll";
	mul.wide.s32 	%rd15, %r39, 4;
	add.s64 	%rd16, %rd4, %rd15;
	ld.global.f32 	%f18, [%rd41+-32];
	ld.global.f32 	%f19, [%rd16+-32];
	fma.rn.f32 	%f20, %f18, %f19, %f111;
	ld.global.f32 	%f21, [%rd41+-28];
	ld.global.f32 	%f22, [%rd16+-28];
	fma.rn.f32 	%f23, %f21, %f22, %f20;
	ld.global.f32 	%f24, [%rd41+-24];
	ld.global.f32 	%f25, [%rd16+-24];
	fma.rn.f32 	%f26, %f24, %f25, %f23;
	ld.global.f32 	%f27, [%rd41+-20];
	ld.global.f32 	%f28, [%rd16+-20];
	fma.rn.f32 	%f29, %f27, %f28, %f26;
	ld.global.f32 	%f30, [%rd41+-16];
	ld.global.f32 	%f31, [%rd16+-16];
	fma.rn.f32 	%f32, %f30, %f31, %f29;
	ld.global.f32 	%f33, [%rd41+-12];
	ld.global.f32 	%f34, [%rd16+-12];
	fma.rn.f32 	%f35, %f33, %f34, %f32;
	ld.global.f32 	%f36, [%rd41+-8];
	ld.global.f32 	%f37, [%rd16+-8];
	fma.rn.f32 	%f38, %f36, %f37, %f35;
	ld.global.f32 	%f39, [%rd41+-4];
	ld.global.f32 	%f40, [%rd16+-4];
	fma.rn.f32 	%f41, %f39, %f40, %f38;
	ld.global.f32 	%f42, [%rd41];
	ld.global.f32 	%f43, [%rd16];
	fma.rn.f32 	%f44, %f42, %f43, %f41;
	ld.global.f32 	%f45, [%rd41+4];
	ld.global.f32 	%f46, [%rd16+4];
	fma.rn.f32 	%f47, %f45, %f46, %f44;
	ld.global.f32 	%f48, [%rd41+8];
	ld.global.f32 	%f49, [%rd16+8];
	fma.rn.f32 	%f50, %f48, %f49, %f47;
	ld.global.f32 	%f51, [%rd41+12];
	ld.global.f32 	%f52, [%rd16+12];
	fma.rn.f32 	%f53, %f51, %f52, %f50;
	ld.global.f32 	%f54, [%rd41+16];
	ld.global.f32 	%f55, [%rd16+16];
	fma.rn.f32 	%f56, %f54, %f55, %f53;
	ld.global.f32 	%f57, [%rd41+20];
	ld.global.f32 	%f58, [%rd16+20];
	fma.rn.f32 	%f59, %f57, %f58, %f56;
	ld.global.f32 	%f60, [%rd41+24];
	ld.global.f32 	%f61, [%rd16+24];
	fma.rn.f32 	%f62, %f60, %f61, %f59;
	ld.global.f32 	%f63, [%rd41+28];
	ld.global.f32 	%f64, [%rd16+28];
	fma.rn.f32 	%f111, %f63, %f64, %f62;
	add.s32 	%r40, %r40, 16;
	add.s64 	%rd41, %rd41, 64;
	add.s32 	%r39, %r39, 16;
	setp.ne.s32 	%p3, %r40, 0;
	@%p3 bra 	$L__BB3_3;
$L__BB3_4:
	setp.eq.s32 	%p4, %r5, 0;
	@%p4 bra 	$L__BB3_13;
	and.b32  	%r13, %r25, 7;
	setp.lt.u32 	%p5, %r5, 8;
	@%p5 bra 	$L__BB3_7;
	add.s32 	%r33, %r42, %r3;
	mul.wide.u32 	%rd17, %r33, 4;
	add.s64 	%rd18, %rd2, %rd17;
	ld.global.f32 	%f66, [%rd18];
	add.s32 	%r34, %r42, %r4;
	mul.wide.s32 	%rd19, %r34, 4;
	add.s64 	%rd20, %rd1, %rd19;
	ld.global.f32 	%f67, [%rd20];
	fma.rn.f32 	%f68, %f66, %f67, %f111;
	cvt.u64.u32 	%rd21, %r3;
	cvt.u64.u32 	%rd22, %r42;
	add.s64 	%rd23, %rd22, %rd21;
	shl.b64 	%rd24, %rd23, 2;
	add.s64 	%rd25, %rd2, %rd24;
	ld.global.f32 	%f69, [%rd25+4];
	ld.global.f32 	%f70, [%rd20+4];
	fma.rn.f32 	%f71, %f69, %f70, %f68;
	ld.global.f32 	%f72, [%rd25+8];
	ld.global.f32 	%f73, [%rd20+8];
	fma.rn.f32 	%f74, %f72, %f73, %f71;
	ld.global.f32 	%f75, [%rd25+12];
	ld.global.f32 	%f76, [%rd20+12];
	fma.rn.f32 	%f77, %f75, %f76, %f74;
	ld.global.f32 	%f78, [%rd25+16];
	ld.global.f32 	%f79, [%rd20+16];
	fma.rn.f32 	%f80, %f78, %f79, %f77;
	ld.global.f32 	%f81, [%rd25+20];
	ld.global.f32 	%f82, [%rd20+20];
	fma.rn.f32 	%f83, %f81, %f82, %f80;
	ld.global.f32 	%f84, [%rd25+24];
	ld.global.f32 	%f85, [%rd20+24];
	fma.rn.f32 	%f86, %f84, %f85, %f83;
	ld.global.f32 	%f87, [%rd25+28];
	ld.global.f32 	%f88, [%rd20+28];
	fma.rn.f32 	%f111, %f87, %f88, %f86;
	add.s32 	%r42, %r42, 8;
$L__BB3_7:
	setp.eq.s32 	%p6, %r13, 0;
	@%p6 bra 	$L__BB3_13;
	and.b32  	%r16, %r25, 3;
	setp.lt.u32 	%p7, %r13, 4;
	@%p7 bra 	$L__BB3_10;
	add.s32 	%r35, %r42, %r3;
	mul.wide.u32 	%rd26, %r35, 4;
	add.s64 	%rd27, %rd2, %rd26;
	ld.global.f32 	%f90, [%rd27];
	add.s32 	%r36, %r42, %r4;
	mul.wide.s32 	%rd28, %r36, 4;
	add.s64 	%rd29, %rd1, %rd28;
	ld.global.f32 	%f91, [%rd29];
	fma.rn.f32 	%f92, %f90, %f91, %f111;
	cvt.u64.u32 	%rd30, %r3;
	cvt.u64.u32 	%rd31, %r42;
	add.s64 	%rd32, %rd31, %rd30;
	shl.b64 	%rd33, %rd32, 2;
	add.s64 	%rd34, %rd2, %rd33;
	ld.global.f32 	%f93, [%rd34+4];
	ld.global.f32 	%f94, [%rd29+4];
	fma.rn.f32 	%f95, %f93, %f94, %f92;
	ld.global.f32 	%f96, [%rd34+8];
	ld.global.f32 	%f97, [%rd29+8];
	fma.rn.f32 	%f98, %f96, %f97, %f95;
	ld.global.f32 	%f99, [%rd34+12];
	ld.global.f32 	%f100, [%rd29+12];
	fma.rn.f32 	%f111, %f99, %f100, %f98;
	add.s32 	%r42, %r42, 4;
$L__BB3_10:
	setp.eq.s32 	%p8, %r16, 0;
	@%p8 bra 	$L__BB3_13;
	add.s32 	%r45, %r42, %r4;
	add.s32 	%r37, %r42, %r3;
	mul.wide.u32 	%rd35, %r37, 4;
	add.s64 	%rd42, %rd2, %rd35;
	neg.s32 	%r44, %r16;
$L__BB3_12:
	.pragma "nounroll";
	mul.wide.s32 	%rd36, %r45, 4;
	add.s64 	%rd37, %rd1, %rd36;
	ld.global.f32 	%f101, [%rd42];
	ld.global.f32 	%f102, [%rd37];
	fma.rn.f32 	%f111, %f101, %f102, %f111;
	add.s32 	%r45, %r45, 1;
	add.s64 	%rd42, %rd42, 4;
	add.s32 	%r44, %r44, 1;
	setp.ne.s32 	%p9, %r44, 0;
	@%p9 bra 	$L__BB3_12;
$L__BB3_13:
	cvta.to.global.u64 	%rd38, %rd10;
	mad.lo.s32 	%r38, %r25, %r2, %r1;
	mul.wide.s32 	%rd39, %r38, 4;
	add.s64 	%rd40, %rd38, %rd39;
	st.global.f32 	[%rd40], %f111;
	ret;

}
	// .globl	_Z45multiplyMatrixGPUByBlocksThreads2DNonMultiplePfS_S_i
.visible .entry _Z45multiplyMatrixGPUByBlocksThreads2DNonMultiplePfS_S_i(
	.param .u64 .ptr .align 1 _Z45multiplyMatrixGPUByBlocksThreads2DNonMultiplePfS_S_i_param_0,
	.param .u64 .ptr .align 1 _Z45multiplyMatrixGPUByBlocksThreads2DNonMultiplePfS_S_i_param_1,
	.param .u64 .ptr .align 1 _Z45multiplyMatrixGPUByBlocksThreads2DNonMultiplePfS_S_i_param_2,
	.param .u32 _Z45multiplyMatrixGPUByBlocksThreads2DNonMultiplePfS_S_i_param_3
)
{
	.reg .pred 	%p<10>;
	.reg .b32 	%r<47>;
	.reg .b32 	%f<111>;
	.reg .b64 	%rd<43>;

	ld.param.u64 	%rd11, [_Z45multiplyMatrixGPUByBlocksThreads2DNonMultiplePfS_S_i_param_0];
	ld.param.u64 	%rd12, [_Z45multiplyMatrixGPUByBlocksThreads2DNonMultiplePfS_S_i_param_1];
	ld.param.u64 	%rd10, [_Z45multiplyMatrixGPUByBlocksThreads2DNonMultiplePfS_S_i_param_2];
	ld.param.u32 	%r25, [_Z45multiplyMatrixGPUByBlocksThreads2DNonMultiplePfS_S_i_param_3];
	cvta.to.global.u64 	%rd1, %rd12;
	cvta.to.global.u64 	%rd2, %rd11;
	mov.u32 	%r26, %ctaid.x;
	mov.u32 	%r27, %ntid.x;
	mov.u32 	%r28, %tid.x;
	mad.lo.s32 	%r1, %r26, %r27, %r28;
	mov.u32 	%r29, %ctaid.y;
	mov.u32 	%r30, %ntid.y;
	mov.u32 	%r31, %tid.y;
	mad.lo.s32 	%r2, %r29, %r30, %r31;
	max.s32 	%r32, %r2, %r1;
	setp.ge.s32 	%p1, %r32, %r25;
	@%p1 bra 	$L__BB4_14;
	mul.lo.s32 	%r3, %r25, %r2;
	mul.lo.s32 	%r4, %r25, %r1;
	and.b32  	%r5, %r25, 15;
	setp.lt.u32 	%p2, %r25, 16;
	mov.f32 	%f110, 0f00000000;
	mov.b32 	%r43, 0;
	@%p2 bra 	$L__BB4_4;
	and.b32  	%r43, %r25, 2147483632;
	neg.s32 	%r41, %r43;
	mul.wide.u32 	%rd13, %r3, 4;
	add.s64 	%rd14, %rd13, %rd2;
	add.s64 	%rd41, %rd14, 32;
	add.s64 	%rd4, %rd1, 32;
	mov.f32 	%f110, 0f00000000;
	mov.u32 	%r40, %r4;
$L__BB4_3:
	.pragma "nounroll";
	mul.wide.s32 	%rd15, %r40, 4;
	add.s64 	%rd16, %rd4, %rd15;
	ld.global.f32 	%f17, [%rd41+-32];
	ld.global.f32 	%f18, [%rd16+-32];
	fma.rn.f32 	%f19, %f17, %f18, %f110;
	ld.global.f32 	%f20, [%rd41+-28];
	ld.global.f32 	%f21, [%rd16+-28];
	fma.rn.f32 	%f22, %f20, %f21, %f19;
	ld.global.f32 	%f23, [%rd41+-24];
	ld.global.f32 	%f24, [%rd16+-24];
	fma.rn.f32 	%f25, %f23, %f24, %f22;
	ld.global.f32 	%f26, [%rd41+-20];
	ld.global.f32 	%f27, [%rd16+-20];
	fma.rn.f32 	%f28, %f26, %f27, %f25;
	ld.global.f32 	%f29, [%rd41+-16];
	ld.global.f32 	%f30, [%rd16+-16];
	fma.rn.f32 	%f31, %f29, %f30, %f28;
	ld.global.f32 	%f32, [%rd41+-12];
	ld.global.f32 	%f33, [%rd16+-12];
	fma.rn.f32 	%f34, %f32, %f33, %f31;
	ld.global.f32 	%f35, [%rd41+-8];
	ld.global.f32 	%f36, [%rd16+-8];
	fma.rn.f32 	%f37, %f35, %f36, %f34;
	ld.global.f32 	%f38, [%rd41+-4];
	ld.global.f32 	%f39, [%rd16+-4];
	fma.rn.f32 	%f40, %f38, %f39, %f37;
	ld.global.f32 	%f41, [%rd41];
	ld.global.f32 	%f42, [%rd16];
	fma.rn.f32 	%f43, %f41, %f42, %f40;
	ld.global.f32 	%f44, [%rd41+4];
	ld.global.f32 	%f45, [%rd16+4];
	fma.rn.f32 	%f46, %f44, %f45, %f43;
	ld.global.f32 	%f47, [%rd41+8];
	ld.global.f32 	%f48, [%rd16+8];
	fma.rn.f32 	%f49, %f47, %f48, %f46;
	ld.global.f32 	%f50, [%rd41+12];
	ld.global.f32 	%f51, [%rd16+12];
	fma.rn.f32 	%f52, %f50, %f51, %f49;
	ld.global.f32 	%f53, [%rd41+16];
	ld.global.f32 	%f54, [%rd16+16];
	fma.rn.f32 	%f55, %f53, %f54, %f52;
	ld.global.f32 	%f56, [%rd41+20];
	ld.global.f32 	%f57, [%rd16+20];
	fma.rn.f32 	%f58, %f56, %f57, %f55;
	ld.global.f32 	%f59, [%rd41+24];
	ld.global.f32 	%f60, [%rd16+24];
	fma.rn.f32 	%f61, %f59, %f60, %f58;
	ld.global.f32 	%f62, [%rd41+28];
	ld.global.f32 	%f63, [%rd16+28];
	fma.rn.f32 	%f110, %f62, %f63, %f61;
	add.s32 	%r41, %r41, 16;
	add.s64 	%rd41, %rd41, 64;
	add.s32 	%r40, %r40, 16;
	setp.ne.s32 	%p3, %r41, 0;
	@%p3 bra 	$L__BB4_3;
$L__BB4_4:
	setp.eq.s32 	%p4, %r5, 0;
	@%p4 bra 	$L__BB4_13;
	and.b32  	%r13, %r25, 7;
	setp.lt.u32 	%p5, %r5, 8;
	@%p5 bra 	$L__BB4_7;
	add.s32 	%r34, %r43, %r3;
	mul.wide.u32 	%rd17, %r34, 4;
	add.s64 	%rd18, %rd2, %rd17;
	ld.global.f32 	%f65, [%rd18];
	add.s32 	%r35, %r43, %r4;
	mul.wide.s32 	%rd19, %r35, 4;
	add.s64 	%rd20, %rd1, %rd19;
	ld.global.f32 	%f66, [%rd20];
	fma.rn.f32 	%f67, %f65, %f66, %f110;
	cvt.u64.u32 	%rd21, %r3;
	cvt.u64.u32 	%rd22, %r43;
	add.s64 	%rd23, %rd22, %rd21;
	shl.b64 	%rd24, %rd23, 2;
	add.s64 	%rd25, %rd2, %rd24;
	ld.global.f32 	%f68, [%rd25+4];
	ld.global.f32 	%f69, [%rd20+4];
	fma.rn.f32 	%f70, %f68, %f69, %f67;
	ld.global.f32 	%f71, [%rd25+8];
	ld.global.f32 	%f72, [%rd20+8];
	fma.rn.f32 	%f73, %f71, %f72, %f70;
	ld.global.f32 	%f74, [%rd25+12];
	ld.global.f32 	%f75, [%rd20+12];
	fma.rn.f32 	%f76, %f74, %f75, %f73;
	ld.global.f32 	%f77, [%rd25+16];
	ld.global.f32 	%f78, [%rd20+16];
	fma.rn.f32 	%f79, %f77, %f78, %f76;
	ld.global.f32 	%f80, [%rd25+20];
	ld.global.f32 	%f81, [%rd20+20];
	fma.rn.f32 	%f82, %f80, %f81, %f79;
	ld.global.f32 	%f83, [%rd25+24];
	ld.global.f32 	%f84, [%rd20+24];
	fma.rn.f32 	%f85, %f83, %f84, %f82;
	ld.global.f32 	%f86, [%rd25+28];
	ld.global.f32 	%f87, [%rd20+28];
	fma.rn.f32 	%f110, %f86, %f87, %f85;
	add.s32 	%r43, %r43, 8;
$L__BB4_7:
	setp.eq.s32 	%p6, %r13, 0;
	@%p6 bra 	$L__BB4_13;
	and.b32  	%r16, %r25, 3;
	setp.lt.u32 	%p7, %r13, 4;
	@%p7 bra 	$L__BB4_10;
	add.s32 	%r36, %r43, %r3;
	mul.wide.u32 	%rd26, %r36, 4;
	add.s64 	%rd27, %rd2, %rd26;
	ld.global.f32 	%f89, [%rd27];
	add.s32 	%r37, %r43, %r4;
	mul.wide.s32 	%rd28, %r37, 4;
	add.s64 	%rd29, %rd1, %rd28;
	ld.global.f32 	%f90, [%rd29];
	fma.rn.f32 	%f91, %f89, %f90, %f110;
	cvt.u64.u32 	%rd30, %r3;
	cvt.u64.u32 	%rd31, %r43;
	add.s64 	%rd32, %rd31, %rd30;
	shl.b64 	%rd33, %rd32, 2;
	add.s64 	%rd34, %rd2, %rd33;
	ld.global.f32 	%f92, [%rd34+4];
	ld.global.f32 	%f93, [%rd29+4];
	fma.rn.f32 	%f94, %f92, %f93, %f91;
	ld.global.f32 	%f95, [%rd34+8];
	ld.global.f32 	%f96, [%rd29+8];
	fma.rn.f32 	%f97, %f95, %f96, %f94;
	ld.global.f32 	%f98, [%rd34+12];
	ld.global.f32 	%f99, [%rd29+12];
	fma.rn.f32 	%f110, %f98, %f99, %f97;
	add.s32 	%r43, %r43, 4;
$L__BB4_10:
	setp.eq.s32 	%p8, %r16, 0;
	@%p8 bra 	$L__BB4_13;
	add.s32 	%r46, %r43, %r4;
	add.s32 	%r38, %r43, %r3;
	mul.wide.u32 	%rd35, %r38, 4;
	add.s64 	%rd42, %rd2, %rd35;
	neg.s32 	%r45, %r16;
$L__BB4_12:
	.pragma "nounroll";
	mul.wide.s32 	%rd36, %r46, 4;
	add.s64 	%rd37, %rd1, %rd36;
	ld.global.f32 	%f100, [%rd42];
	ld.global.f32 	%f101, [%rd37];
	fma.rn.f32 	%f110, %f100, %f101, %f110;
	add.s32 	%r46, %r46, 1;
	add.s64 	%rd42, %rd42, 4;
	add.s32 	%r45, %r45, 1;
	setp.ne.s32 	%p9, %r45, 0;
	@%p9 bra 	$L__BB4_12;
$L__BB4_13:
	add.s32 	%r39, %r3, %r1;
	cvta.to.global.u64 	%rd38, %rd10;
	mul.wide.s32 	%rd39, %r39, 4;
	add.s64 	%rd40, %rd38, %rd39;
	st.global.f32 	[%rd40], %f110;
$L__BB4_14:
	ret;

}


// ===== COMPILED SASS (sm_100) =====

	.target	sm_100

	.elftype	@"ET_EXEC"


//--------------------- .note.nv.tkinfo           --------------------------
	.section	.note.nv.tkinfo,"",@"SHT_NOTE"
	.sectionflags	@"SHF_NOTE_NV_TKINFO"
	.tkinfo
        /*0018*/ 	.word	0x00000002
        /*0030*/ 	.string	""
        /*0030*/ 	.string	"ptxas"
        /*0030*/ 	.string	"Cuda compilation tools, release 13.0, V13.0.88"
        /*0030*/ 	.string	"Build cuda_13.0.r13.0/compiler.36424714_0"
        /*0030*/ 	.string	"-arch sm_100 -m 64 "



//--------------------- .note.nv.cuinfo           --------------------------
	.section	.note.nv.cuinfo,"",@"SHT_NOTE"
	.sectionflags	@"SHF_NOTE_NV_CUINFO"
        /*0018*/ 	.short	0x0002
        /*001a*/ 	.short	0x0064
        /*001c*/ 	.short	0x0082
	.zero		2


//--------------------- .nv.info                  --------------------------
	.section	.nv.info,"",@"SHT_CUDA_INFO"
	.align	4


	//----- nvinfo : EIATTR_REGCOUNT
	.align		4
        /*0000*/ 	.byte	0x04, 0x2f
        /*0002*/ 	.short	(.L_1 - .L_0)
	.align		4
.L_0:
        /*0004*/ 	.word	index@(_Z25multiplyMatrixGPUByBlocksPfS_S_i)
        /*0008*/ 	.word	0x00000020


	//----- nvinfo : EIATTR_FRAME_SIZE
	.align		4
.L_1:
        /*000c*/ 	.byte	0x04, 0x11
        /*000e*/ 	.short	(.L_3 - .L_2)
	.align		4
.L_2:
        /*0010*/ 	.word	index@(_Z25multiplyMatrixGPUByBlocksPfS_S_i)
        /*0014*/ 	.word	0x00000000


	//----- nvinfo : EIATTR_REGCOUNT
	.align		4
.L_3:
        /*0018*/ 	.byte	0x04, 0x2f
        /*001a*/ 	.short	(.L_5 - .L_4)
	.align		4
.L_4:
        /*001c*/ 	.word	index@(_Z34multiplyMatrixGPUByBlocksThreads1DPfS_S_i)
        /*0020*/ 	.word	0x0000001e


	//----- nvinfo : EIATTR_FRAME_SIZE
	.align		4
.L_5:
        /*0024*/ 	.byte	0x04, 0x11
        /*0026*/ 	.short	(.L_7 - .L_6)
	.align		4
.L_6:
        /*0028*/ 	.word	index@(_Z34multiplyMatrixGPUByBlocksThreads1DPfS_S_i)
        /*002c*/ 	.word	0x00000000


	//----- nvinfo : EIATTR_REGCOUNT
	.align		4
.L_7:
        /*0030*/ 	.byte	0x04, 0x2f
        /*0032*/ 	.short	(.L_9 - .L_8)
	.align		4
.L_8:
        /*0034*/ 	.word	index@(_Z45multiplyMatrixGPUByBlocksThreads1DNonMultiplePfS_S_i)
        /*0038*/ 	.word	0x00000020


	//----- nvinfo : EIATTR_FRAME_SIZE
	.align		4
.L_9:
        /*003c*/ 	.byte	0x04, 0x11
        /*003e*/ 	.short	(.L_11 - .L_10)
	.align		4
.L_10:
        /*0040*/ 	.word	index@(_Z45multiplyMatrixGPUByBlocksThreads1DNonMultiplePfS_S_i)
        /*0044*/ 	.word	0x00000000


	//----- nvinfo : EIATTR_REGCOUNT
	.align		4
.L_11:
        /*0048*/ 	.byte	0x04, 0x2f
        /*004a*/ 	.short	(.L_13 - .L_12)
	.align		4
.L_12:
        /*004c*/ 	.word	index@(_Z34multiplyMatrixGPUByBlocksThreads2DPfS_S_i)
        /*0050*/ 	.word	0x0000001f


	//----- nvinfo : EIATTR_FRAME_SIZE
	.align		4
.L_13:
        /*0054*/ 	.byte	0x04, 0x11
        /*0056*/ 	.short	(.L_15 - .L_14)
	.align		4
.L_14:
        /*0058*/ 	.word	index@(_Z34multiplyMatrixGPUByBlocksThreads2DPfS_S_i)
        /*005c*/ 	.word	0x00000000


	//----- nvinfo : EIATTR_REGCOUNT
	.align		4
.L_15:
        /*0060*/ 	.byte	0x04, 0x2f
        /*0062*/ 	.short	(.L_17 - .L_16)
	.align		4
.L_16:
        /*0064*/ 	.word	index@(_Z45multiplyMatrixGPUByBlocksThreads2DNonMultiplePfS_S_i)
        /*0068*/ 	.word	0x0000001f


	//----- nvinfo : EIATTR_FRAME_SIZE
	.align		4
.L_17:
        /*006c*/ 	.byte	0x04, 0x11
        /*006e*/ 	.short	(.L_19 - .L_18)
	.align		4
.L_18:
        /*0070*/ 	.word	index@(_Z45multiplyMatrixGPUByBlocksThreads2DNonMultiplePfS_S_i)
        /*0074*/ 	.word	0x00000000


	//----- nvinfo : EIATTR_MIN_STACK_SIZE
	.align		4
.L_19:
        /*0078*/ 	.byte	0x04, 0x12
        /*007a*/ 	.short	(.L_21 - .L_20)
	.align		4
.L_20:
        /*007c*/ 	.word	index@(_Z45multiplyMatrixGPUByBlocksThreads2DNonMultiplePfS_S_i)
        /*0080*/ 	.word	0x00000000


	//----- nvinfo : EIATTR_MIN_STACK_SIZE
	.align		4
.L_21:
        /*0084*/ 	.byte	0x04, 0x12
        /*0086*/ 	.short	(.L_23 - .L_22)
	.align		4
.L_22:
        /*0088*/ 	.word	index@(_Z34multiplyMatrixGPUByBlocksThreads2DPfS_S_i)
        /*008c*/ 	.word	0x00000000


	//----- nvinfo : EIATTR_MIN_STACK_SIZE
	.align		4
.L_23:
        /*0090*/ 	.byte	0x04, 0x12
        /*0092*/ 	.short	(.L_25 - .L_24)
	.align		4
.L_24:
        /*0094*/ 	.word	index@(_Z45multiplyMatrixGPUByBlocksThreads1DNonMultiplePfS_S_i)
        /*0098*/ 	.word	0x00000000


	//----- nvinfo : EIATTR_MIN_STACK_SIZE
	.align		4
.L_25:
        /*009c*/ 	.byte	0x04, 0x12
        /*009e*/ 	.short	(.L_27 - .L_26)
	.align		4
.L_26:
        /*00a0*/ 	.word	index@(_Z34multiplyMatrixGPUByBlocksThreads1DPfS_S_i)
        /*00a4*/ 	.word	0x00000000


	//----- nvinfo : EIATTR_MIN_STACK_SIZE
	.align		4
.L_27:
        /*00a8*/ 	.byte	0x04, 0x12
        /*00aa*/ 	.short	(.L_29 - .L_28)
	.align		4
.L_28:
        /*00ac*/ 	.word	index@(_Z25multiplyMatrixGPUByBlocksPfS_S_i)
        /*00b0*/ 	.word	0x00000000
.L_29:


//--------------------- .nv.compat                --------------------------
	.section	.nv.compat,"",@"SHT_CUDA_COMPAT_INFO"
	.align	4
        /*0000*/ 	.byte	0x02, 0x09, 0x00, 0x00, 0x02, 0x02, 0x01, 0x00, 0x02, 0x05, 0x05, 0x00, 0x03, 0x07, 0x01, 0x01
        /*0010*/ 	.byte	0x02, 0x03, 0x00, 0x00, 0x02, 0x06, 0x01, 0x00, 0x04, 0x0b, 0x08, 0x00, 0x09, 0x00, 0x00, 0x00
        /*0020*/ 	.byte	0x00, 0x00, 0x00, 0x00


//--------------------- .nv.info._Z45multiplyMatrixGPUByBlocksThreads2DNonMultiplePfS_S_i --------------------------
	.section	.nv.info._Z45multiplyMatrixGPUByBlocksThreads2DNonMultiplePfS_S_i,"",@"SHT_CUDA_INFO"
	.sectionflags	@""
	.align	4


	//----- nvinfo : EIATTR_CUDA_API_VERSION
	.align		4
        /*0000*/ 	.byte	0x04, 0x37
        /*0002*/ 	.short	(.L_31 - .L_30)
.L_30:
        /*0004*/ 	.word	0x00000082


	//----- nvinfo : EIATTR_KPARAM_INFO
	.align		4
.L_31:
        /*0008*/ 	.byte	0x04, 0x17
        /*000a*/ 	.short	(.L_33 - .L_32)
.L_32:
        /*000c*/ 	.word	0x00000000
        /*0010*/ 	.short	0x0003
        /*0012*/ 	.short	0x0018
        /*0014*/ 	.byte	0x00, 0xf0, 0x11, 0x00


	//----- nvinfo : EIATTR_KPARAM_INFO
	.align		4
.L_33:
        /*0018*/ 	.byte	0x04, 0x17
        /*001a*/ 	.short	(.L_35 - .L_34)
.L_34:
        /*001c*/ 	.word	0x00000000
        /*0020*/ 	.short	0x0002
        /*0022*/ 	.short	0x0010
        /*0024*/ 	.byte	0x00, 0xf5, 0x21, 0x00


	//----- nvinfo : EIATTR_KPARAM_INFO
	.align		4
.L_35:
        /*0028*/ 	.byte	0x04, 0x17
        /*002a*/ 	.short	(.L_37 - .L_36)
.L_36:
        /*002c*/ 	.word	0x00000000
        /*0030*/ 	.short	0x0001
        /*0032*/ 	.short	0x0008
        /*0034*/ 	.byte	0x00, 0xf5, 0x21, 0x00


	//----- nvinfo : EIATTR_KPARAM_INFO
	.align		4
.L_37:
        /*0038*/ 	.byte	0x04, 0x17
        /*003a*/ 	.short	(.L_39 - .L_38)
.L_38:
        /*003c*/ 	.word	0x00000000
        /*0040*/ 	.short	0x0000
        /*0042*/ 	.short	0x0000
        /*0044*/ 	.byte	0x00, 0xf5, 0x21, 0x00


	//----- nvinfo : EIATTR_SPARSE_MMA_MASK
	.align		4
.L_39:
        /*0048*/ 	.byte	0x03, 0x50
        /*004a*/ 	.short	0x0000


	//----- nvinfo : EIATTR_MAXREG_COUNT
	.align		4
        /*004c*/ 	.byte	0x03, 0x1b
        /*004e*/ 	.short	0x00ff


	//----- nvinfo : EIATTR_MERCURY_ISA_VERSION
	.align		4
        /*0050*/ 	.byte	0x03, 0x5f
        /*0052*/ 	.short	0x0101


	//----- nvinfo : EIATTR_VRC_CTA_INIT_COUNT
	.align		4
        /*0054*/ 	.byte	0x02, 0x4a
	.zero		1
	.zero		1


	//----- nvinfo : EIATTR_EXIT_INSTR_OFFSETS
	.align		4
        /*0058*/ 	.byte	0x04, 0x1c
        /*005a*/ 	.short	(.L_41 - .L_40)


	//   ....[0]....
.L_40:
        /*005c*/ 	.word	0x000000c0


	//   ....[1]....
        /*0060*/ 	.word	0x00000b70


	//----- nvinfo : EIATTR_CBANK_PARAM_SIZE
	.align		4
.L_41:
        /*0064*/ 	.byte	0x03, 0x19
        /*0066*/ 	.short	0x001c


	//----- nvinfo : EIATTR_PARAM_CBANK
	.align		4
        /*0068*/ 	.byte	0x04, 0x0a
        /*006a*/ 	.short	(.L_43 - .L_42)
	.align		4
.L_42:
        /*006c*/ 	.word	index@(.nv.constant0._Z45multiplyMatrixGPUByBlocksThreads2DNonMultiplePfS_S_i)
        /*0070*/ 	.short	0x0380
        /*0072*/ 	.short	0x001c


	//----- nvinfo : EIATTR_SW_WAR
	.align		4
.L_43:
        /*0074*/ 	.byte	0x04, 0x36
        /*0076*/ 	.short	(.L_45 - .L_44)
.L_44:
        /*0078*/ 	.word	0x00000008
.L_45:


//--------------------- .nv.info._Z34multiplyMatrixGPUByBlocksThreads2DPfS_S_i --------------------------
	.section	.nv.info._Z34multiplyMatrixGPUByBlocksThreads2DPfS_S_i,"",@"SHT_CUDA_INFO"
	.sectionflags	@""
	.align	4


	//----- nvinfo : EIATTR_CUDA_API_VERSION
	.align		4
        /*0000*/ 	.byte	0x04, 0x37
        /*0002*/ 	.short	(.L_47 - .L_46)
.L_46:
        /*0004*/ 	.word	0x00000082


	//----- nvinfo : EIATTR_KPARAM_INFO
	.align		4
.L_47:
        /*0008*/ 	.byte	0x04, 0x17
        /*000a*/ 	.short	(.L_49 - .L_48)
.L_48:
        /*000c*/ 	.word	0x00000000
        /*0010*/ 	.short	0x0003
        /*0012*/ 	.short	0x0018
        /*0014*/ 	.byte	0x00, 0xf0, 0x11, 0x00


	//----- nvinfo : EIATTR_KPARAM_INFO
	.align		4
.L_49:
        /*0018*/ 	.byte	0x04, 0x17
        /*001a*/ 	.short	(.L_51 - .L_50)
.L_50:
        /*001c*/ 	.word	0x00000000
        /*0020*/ 	.short	0x0002
        /*0022*/ 	.short	0x0010
        /*0024*/ 	.byte	0x00, 0xf5, 0x21, 0x00


	//----- nvinfo : EIATTR_KPARAM_INFO
	.align		4
.L_51:
        /*0028*/ 	.byte	0x04, 0x17
        /*002a*/ 	.short	(.L_53 - .L_52)
.L_52:
        /*002c*/ 	.word	0x00000000
        /*0030*/ 	.short	0x0001
        /*0032*/ 	.short	0x0008
        /*0034*/ 	.byte	0x00, 0xf5, 0x21, 0x00


	//----- nvinfo : EIATTR_KPARAM_INFO
	.align		4
.L_53:
        /*0038*/ 	.byte	0x04, 0x17
        /*003a*/ 	.short	(.L_55 - .L_54)
.L_54:
        /*003c*/ 	.word	0x00000000
        /*0040*/ 	.short	0x0000
        /*0042*/ 	.short	0x0000
        /*0044*/ 	.byte	0x00, 0xf5, 0x21, 0x00


	//----- nvinfo : EIATTR_SPARSE_MMA_MASK
	.align		4
.L_55:
        /*0048*/ 	.byte	0x03, 0x50
        /*004a*/ 	.short	0x0000


	//----- nvinfo : EIATTR_MAXREG_COUNT
	.align		4
        /*004c*/ 	.byte	0x03, 0x1b
        /*004e*/ 	.short	0x00ff


	//----- nvinfo : EIATTR_MERCURY_ISA_VERSION
	.align		4
        /*0050*/ 	.byte	0x03, 0x5f
        /*0052*/ 	.short	0x0101


	//----- nvinfo : EIATTR_VRC_CTA_INIT_COUNT
	.align		4
        /*0054*/ 	.byte	0x02, 0x4a
	.zero		1
	.zero		1


	//----- nvinfo : EIATTR_EXIT_INSTR_OFFSETS
	.align		4
        /*0058*/ 	.byte	0x04, 0x1c
        /*005a*/ 	.short	(.L_57 - .L_56)


	//   ....[0]....
.L_56:
        /*005c*/ 	.word	0x00000b90


	//----- nvinfo : EIATTR_CBANK_PARAM_SIZE
	.align		4
.L_57:
        /*0060*/ 	.byte	0x03, 0x19
        /*0062*/ 	.short	0x001c


	//----- nvinfo : EIATTR_PARAM_CBANK
	.align		4
        /*0064*/ 	.byte	0x04, 0x0a
        /*0066*/ 	.short	(.L_59 - .L_58)
	.align		4
.L_58:
        /*0068*/ 	.word	index@(.nv.constant0._Z34multiplyMatrixGPUByBlocksThreads2DPfS_S_i)
        /*006c*/ 	.short	0x0380
        /*006e*/ 	.short	0x001c


	//----- nvinfo : EIATTR_SW_WAR
	.align		4
.L_59:
        /*0070*/ 	.byte	0x04, 0x36
        /*0072*/ 	.short	(.L_61 - .L_60)
.L_60:
        /*0074*/ 	.word	0x00000008
.L_61:


//--------------------- .nv.info._Z45multiplyMatrixGPUByBlocksThreads1DNonMultiplePfS_S_i --------------------------
	.section	.nv.info._Z45multiplyMatrixGPUByBlocksThreads1DNonMultiplePfS_S_i,"",@"SHT_CUDA_INFO"
	.sectionflags	@""
	.align	4


	//----- nvinfo : EIATTR_CUDA_API_VERSION
	.align		4
        /*0000*/ 	.byte	0x04, 0x37
        /*0002*/ 	.short	(.L_63 - .L_62)
.L_62:
        /*0004*/ 	.word	0x00000082


	//----- nvinfo : EIATTR_KPARAM_INFO
	.align		4
.L_63:
        /*0008*/ 	.byte	0x04, 0x17
        /*000a*/ 	.short	(.L_65 - .L_64)
.L_64:
        /*000c*/ 	.word	0x00000000
        /*0010*/ 	.short	0x0003
        /*0012*/ 	.short	0x0018
        /*0014*/ 	.byte	0x00, 0xf0, 0x11, 0x00


	//----- nvinfo : EIATTR_KPARAM_INFO
	.align		4
.L_65:
        /*0018*/ 	.byte	0x04, 0x17
        /*001a*/ 	.short	(.L_67 - .L_66)
.L_66:
        /*001c*/ 	.word	0x00000000
        /*0020*/ 	.short	0x0002
        /*0022*/ 	.short	0x0010
        /*0024*/ 	.byte	0x00, 0xf5, 0x21, 0x00


	//----- nvinfo : EIATTR_KPARAM_INFO
	.align		4
.L_67:
        /*0028*/ 	.byte	0x04, 0x17
        /*002a*/ 	.short	(.L_69 - .L_68)
.L_68:
        /*002c*/ 	.word	0x00000000
        /*0030*/ 	.short	0x0001
        /*0032*/ 	.short	0x0008
        /*0034*/ 	.byte	0x00, 0xf5, 0x21, 0x00


	//----- nvinfo : EIATTR_KPARAM_INFO
	.align		4
.L_69:
        /*0038*/ 	.byte	0x04, 0x17
        /*003a*/ 	.short	(.L_71 - .L_70)
.L_70:
        /*003c*/ 	.word	0x00000000
        /*0040*/ 	.short	0x0000
        /*0042*/ 	.short	0x0000
        /*0044*/ 	.byte	0x00, 0xf5, 0x21, 0x00


	//----- nvinfo : EIATTR_SPARSE_MMA_MASK
	.align		4
.L_71:
        /*0048*/ 	.byte	0x03, 0x50
        /*004a*/ 	.short	0x0000


	//----- nvinfo : EIATTR_MAXREG_COUNT
	.align		4
        /*004c*/ 	.byte	0x03, 0x1b
        /*004e*/ 	.short	0x00ff


	//----- nvinfo : EIATTR_MERCURY_ISA_VERSION
	.align		4
        /*0050*/ 	.byte	0x03, 0x5f
        /*0052*/ 	.short	0x0101


	//----- nvinfo : EIATTR_VRC_CTA_INIT_COUNT
	.align		4
        /*0054*/ 	.byte	0x02, 0x4a
	.zero		1
	.zero		1


	//----- nvinfo : EIATTR_EXIT_INSTR_OFFSETS
	.align		4
        /*0058*/ 	.byte	0x04, 0x1c
        /*005a*/ 	.short	(.L_73 - .L_72)


	//   ....[0]....
.L_72:
        /*005c*/ 	.word	0x00000090


	//   ....[1]....
        /*0060*/ 	.word	0x00000aa0


	//----- nvinfo : EIATTR_CBANK_PARAM_SIZE
	.align		4
.L_73:
        /*0064*/ 	.byte	0x03, 0x19
        /*0066*/ 	.short	0x001c


	//----- nvinfo : EIATTR_PARAM_CBANK
	.align		4
        /*0068*/ 	.byte	0x04, 0x0a
        /*006a*/ 	.short	(.L_75 - .L_74)
	.align		4
.L_74:
        /*006c*/ 	.word	index@(.nv.constant0._Z45multiplyMatrixGPUByBlocksThreads1DNonMultiplePfS_S_i)
        /*0070*/ 	.short	0x0380
        /*0072*/ 	.short	0x001c


	//----- nvinfo : EIATTR_SW_WAR
	.align		4
.L_75:
        /*0074*/ 	.byte	0x04, 0x36
        /*0076*/ 	.short	(.L_77 - .L_76)
.L_76:
        /*0078*/ 	.word	0x00000008
.L_77:


//--------------------- .nv.info._Z34multiplyMatrixGPUByBlocksThreads1DPfS_S_i --------------------------
	.section	.nv.info._Z34multiplyMatrixGPUByBlocksThreads1DPfS_S_i,"",@"SHT_CUDA_INFO"
	.sectionflags	@""
	.align	4


	//----- nvinfo : EIATTR_CUDA_API_VERSION
	.align		4
        /*0000*/ 	.byte	0x04, 0x37
        /*0002*/ 	.short	(.L_79 - .L_78)
.L_78:
        /*0004*/ 	.word	0x00000082


	//----- nvinfo : EIATTR_KPARAM_INFO
	.align		4
.L_79:
        /*0008*/ 	.byte	0x04, 0x17
        /*000a*/ 	.short	(.L_81 - .L_80)
.L_80:
        /*000c*/ 	.word	0x00000000
        /*0010*/ 	.short	0x0003
        /*0012*/ 	.short	0x0018
        /*0014*/ 	.byte	0x00, 0xf0, 0x11, 0x00


	//----- nvinfo : EIATTR_KPARAM_INFO
	.align		4
.L_81:
        /*0018*/ 	.byte	0x04, 0x17
        /*001a*/ 	.short	(.L_83 - .L_82)
.L_82:
        /*001c*/ 	.word	0x00000000
        /*0020*/ 	.short	0x0002
        /*0022*/ 	.short	0x0010
        /*0024*/ 	.byte	0x00, 0xf5, 0x21, 0x00


	//----- nvinfo : EIATTR_KPARAM_INFO
	.align		4
.L_83:
        /*0028*/ 	.byte	0x04, 0x17
        /*002a*/ 	.short	(.L_85 - .L_84)
.L_84:
        /*002c*/ 	.word	0x00000000
        /*0030*/ 	.short	0x0001
        /*0032*/ 	.short	0x0008
        /*0034*/ 	.byte	0x00, 0xf5, 0x21, 0x00


	//----- nvinfo : EIATTR_KPARAM_INFO
	.align		4
.L_85:
        /*0038*/ 	.byte	0x04, 0x17
        /*003a*/ 	.short	(.L_87 - .L_86)
.L_86:
        /*003c*/ 	.word	0x00000000
        /*0040*/ 	.short	0x0000
        /*0042*/ 	.short	0x0000
        /*0044*/ 	.byte	0x00, 0xf5, 0x21, 0x00


	//----- nvinfo : EIATTR_SPARSE_MMA_MASK
	.align		4
.L_87:
        /*0048*/ 	.byte	0x03, 0x50
        /*004a*/ 	.short	0x0000


	//----- nvinfo : EIATTR_MAXREG_COUNT
	.align		4
        /*004c*/ 	.byte	0x03, 0x1b
        /*004e*/ 	.short	0x00ff


	//----- nvinfo : EIATTR_MERCURY_ISA_VERSION
	.align		4
        /*0050*/ 	.byte	0x03, 0x5f
        /*0052*/ 	.short	0x0101


	//----- nvinfo : EIATTR_VRC_CTA_INIT_COUNT
	.align		4
        /*0054*/ 	.byte	0x02, 0x4a
	.zero		1
	.zero		1


	//----- nvinfo : EIATTR_EXIT_INSTR_OFFSETS
	.align		4
        /*0058*/ 	.byte	0x04, 0x1c
        /*005a*/ 	.short	(.L_89 - .L_88)


	//   ....[0]....
.L_88:
        /*005c*/ 	.word	0x00000b40


	//----- nvinfo : EIATTR_CBANK_PARAM_SIZE
	.align		4
.L_89:
        /*0060*/ 	.byte	0x03, 0x19
        /*0062*/ 	.short	0x001c


	//----- nvinfo : EIATTR_PARAM_CBANK
	.align		4
        /*0064*/ 	.byte	0x04, 0x0a
        /*0066*/ 	.short	(.L_91 - .L_90)
	.align		4
.L_90:
        /*0068*/ 	.word	index@(.nv.constant0._Z34multiplyMatrixGPUByBlocksThreads1DPfS_S_i)
        /*006c*/ 	.short	0x0380
        /*006e*/ 	.short	0x001c


	//----- nvinfo : EIATTR_SW_WAR
	.align		4
.L_91:
        /*0070*/ 	.byte	0x04, 0x36
        /*0072*/ 	.short	(.L_93 - .L_92)
.L_92:
        /*0074*/ 	.word	0x00000008
.L_93:


//--------------------- .nv.info._Z25multiplyMatrixGPUByBlocksPfS_S_i --------------------------
	.section	.nv.info._Z25multiplyMatrixGPUByBlocksPfS_S_i,"",@"SHT_CUDA_INFO"
	.sectionflags	@""
	.align	4


	//----- nvinfo : EIATTR_CUDA_API_VERSION
	.align		4
        /*0000*/ 	.byte	0x04, 0x37
        /*0002*/ 	.short	(.L_95 - .L_94)
.L_94:
        /*0004*/ 	.word	0x00000082


	//----- nvinfo : EIATTR_KPARAM_INFO
	.align		4
.L_95:
        /*0008*/ 	.byte	0x04, 0x17
        /*000a*/ 	.short	(.L_97 - .L_96)
.L_96:
        /*000c*/ 	.word	0x00000000
        /*0010*/ 	.short	0x0003
        /*0012*/ 	.short	0x0018
        /*0014*/ 	.byte	0x00, 0xf0, 0x11, 0x00


	//----- nvinfo : EIATTR_KPARAM_INFO
	.align		4
.L_97:
        /*0018*/ 	.byte	0x04, 0x17
        /*001a*/ 	.short	(.L_99 - .L_98)
.L_98:
        /*001c*/ 	.word	0x00000000
        /*0020*/ 	.short	0x0002
        /*0022*/ 	.short	0x0010
        /*0024*/ 	.byte	0x00, 0xf5, 0x21, 0x00


	//----- nvinfo : EIATTR_KPARAM_INFO
	.align		4
.L_99:
        /*0028*/ 	.byte	0x04, 0x17
        /*002a*/ 	.short	(.L_101 - .L_100)
.L_100:
        /*002c*/ 	.word	0x00000000
        /*0030*/ 	.short	0x0001
        /*0032*/ 	.short	0x0008
        /*0034*/ 	.byte	0x00, 0xf5, 0x21, 0x00


	//----- nvinfo : EIATTR_KPARAM_INFO
	.align		4
.L_101:
        /*0038*/ 	.byte	0x04, 0x17
        /*003a*/ 	.short	(.L_103 - .L_102)
.L_102:
        /*003c*/ 	.word	0x00000000
        /*0040*/ 	.short	0x0000
        /*0042*/ 	.short	0x0000
        /*0044*/ 	.byte	0x00, 0xf5, 0x21, 0x00


	//----- nvinfo : EIATTR_SPARSE_MMA_MASK
	.align		4
.L_103:
        /*0048*/ 	.byte	0x03, 0x50
        /*004a*/ 	.short	0x0000


	//----- nvinfo : EIATTR_MAXREG_COUNT
	.align		4
        /*004c*/ 	.byte	0x03, 0x1b
        /*004e*/ 	.short	0x00ff


	//----- nvinfo : EIATTR_MERCURY_ISA_VERSION
	.align		4
        /*0050*/ 	.byte	0x03, 0x5f
        /*0052*/ 	.short	0x0101


	//----- nvinfo : EIATTR_VRC_CTA_INIT_COUNT
	.align		4
        /*0054*/ 	.byte	0x02, 0x4a
	.zero		1
	.zero		1


	//----- nvinfo : EIATTR_EXIT_INSTR_OFFSETS
	.align		4
        /*0058*/ 	.byte	0x04, 0x1c
        /*005a*/ 	.short	(.L_105 - .L_104)


	//   ....[0]....
.L_104:
        /*005c*/ 	.word	0x00000070


	//   ....[1]....
        /*0060*/ 	.word	0x00000a70


	//----- nvinfo : EIATTR_CBANK_PARAM_SIZE
	.align		4
.L_105:
        /*0064*/ 	.byte	0x03, 0x19
        /*0066*/ 	.short	0x001c


	//----- nvinfo : EIATTR_PARAM_CBANK
	.align		4
        /*0068*/ 	.byte	0x04, 0x0a
        /*006a*/ 	.short	(.L_107 - .L_106)
	.align		4
.L_106:
        /*006c*/ 	.word	index@(.nv.constant0._Z25multiplyMatrixGPUByBlocksPfS_S_i)
        /*0070*/ 	.short	0x0380
        /*0072*/ 	.short	0x001c


	//----- nvinfo : EIATTR_SW_WAR
	.align		4
.L_107:
        /*0074*/ 	.byte	0x04, 0x36
        /*0076*/ 	.short	(.L_109 - .L_108)
.L_108:
        /*0078*/ 	.word	0x00000008
.L_109:


//--------------------- .nv.callgraph             --------------------------
	.section	.nv.callgraph,"",@"SHT_CUDA_CALLGRAPH"
	.align	4
	.sectionentsize	8
	.align		4
        /*0000*/ 	.word	0x00000000
	.align		4
        /*0004*/ 	.word	0xffffffff
	.align		4
        /*0008*/ 	.word	0x00000000
	.align		4
        /*000c*/ 	.word	0xfffffffe
	.align		4
        /*0010*/ 	.word	0x00000000
	.align		4
        /*0014*/ 	.word	0xfffffffd
	.align		4
        /*0018*/ 	.word	0x00000000
	.align		4
        /*001c*/ 	.word	0xfffffffc


//--------------------- .text._Z45multiplyMatrixGPUByBlocksThreads2DNonMultiplePfS_S_i --------------------------
	.section	.text._Z45multiplyMatrixGPUByBlocksThreads2DNonMultiplePfS_S_i,"ax",@progbits
	.align	128
        .global         _Z45multiplyMatrixGPUByBlocksThreads2DNonMultiplePfS_S_i
        .type           _Z45multiplyMatrixGPUByBlocksThreads2DNonMultiplePfS_S_i,@function
        .size           _Z45multiplyMatrixGPUByBlocksThreads2DNonMultiplePfS_S_i,(.L_x_35 - _Z45multiplyMatrixGPUByBlocksThreads2DNonMultiplePfS_S_i)
        .other          _Z45multiplyMatrixGPUByBlocksThreads2DNonMultiplePfS_S_i,@"STO_CUDA_ENTRY STV_DEFAULT"
_Z45multiplyMatrixGPUByBlocksThreads2DNonMultiplePfS_S_i:
.text._Z45multiplyMatrixGPUByBlocksThreads2DNonMultiplePfS_S_i:
[----:B------:R-:W-:Y:S01]  /*0000*/  LDC R1, c[0x0][0x37c] ;  /* 0x0000df00ff017b82 */ /* 0x000fe20000000800 */
[----:B------:R-:W0:Y:S07]  /*0010*/  S2R R3, SR_TID.X ;  /* 0x0000000000037919 */ /* 0x000e2e0000002100 */
[----:B------:R-:W0:Y:S01]  /*0020*/  LDC R0, c[0x0][0x360] ;  /* 0x0000d800ff007b82 */ /* 0x000e220000000800 */
[----:B------:R-:W1:Y:S01]  /*0030*/  LDCU UR12, c[0x0][0x398] ;  /* 0x00007300ff0c77ac */ /* 0x000e620008000800 */
[----:B------:R-:W2:Y:S06]  /*0040*/  S2R R2, SR_TID.Y ;  /* 0x0000000000027919 */ /* 0x000eac0000002200 */
[----:B------:R-:W0:Y:S08]  /*0050*/  S2UR UR4, SR_CTAID.X ;  /* 0x00000000000479c3 */ /* 0x000e300000002500 */
[----:B------:R-:W2:Y:S08]  /*0060*/  S2UR UR5, SR_CTAID.Y ;  /* 0x00000000000579c3 */ /* 0x000eb00000002600 */
[----:B------:R-:W2:Y:S01]  /*0070*/  LDC R7, c[0x0][0x364] ;  /* 0x0000d900ff077b82 */ /* 0x000ea20000000800 */
[----:B0-----:R-:W-:-:S02]  /*0080*/  IMAD R0, R0, UR4, R3 ;  /* 0x0000000400007c24 */ /* 0x001fc4000f8e0203 */
[----:B--2---:R-:W-:-:S05]  /*0090*/  IMAD R7, R7, UR5, R2 ;  /* 0x0000000507077c24 */ /* 0x004fca000f8e0202 */
[----:B------:R-:W-:-:S04]  /*00a0*/  VIMNMX R2, PT, PT, R0, R7, !PT ;  /* 0x0000000700027248 */ /* 0x000fc80007fe0100 */
[----:B-1----:R-:W-:-:S13]  /*00b0*/  ISETP.GE.AND P0, PT, R2, UR12, PT ;  /* 0x0000000c02007c0c */ /* 0x002fda000bf06270 */
[----:B------:R-:W-:Y:S05]  /*00c0*/  @P0 EXIT ;  /* 0x000000000000094d */ /* 0x000fea0003800000 */
[----:B------:R-:W-:Y:S01]  /*00d0*/  UISETP.GE.U32.AND UP0, UPT, UR12, 0x10, UPT ;  /* 0x000000100c00788c */ /* 0x000fe2000bf06070 */
[----:B------:R-:W-:Y:S02]  /*00e0*/  HFMA2 R15, -RZ, RZ, 0, 0 ;  /* 0x00000000ff0f7431 */ /* 0x000fe400000001ff */
[----:B------:R-:W-:Y:S01]  /*00f0*/  IMAD R7, R7, UR12, RZ ;  /* 0x0000000c07077c24 */ /* 0x000fe2000f8e02ff */
[----:B------:R-:W-:Y:S02]  /*0100*/  ULOP3.LUT UR8, UR12, 0xf, URZ, 0xc0, !UPT ;  /* 0x0000000f0c087892 */ /* 0x000fe4000f8ec0ff */
[----:B------:R-:W-:Y:S01]  /*0110*/  IMAD R6, R0, UR12, RZ ;  /* 0x0000000c00067c24 */ /* 0x000fe2000f8e02ff */
[----:B------:R-:W-:Y:S01]  /*0120*/  UMOV UR4, URZ ;  /* 0x000000ff00047c82 */ /* 0x000fe20008000000 */
[----:B------:R-:W0:Y:S01]  /*0130*/  LDCU.64 UR10, c[0x0][0x358] ;  /* 0x00006b00ff0a77ac */ /* 0x000e220008000a00 */
[----:B------:R-:W-:Y:S07]  /*0140*/  BRA.U !UP0, `(.L_x_0) ;  /* 0x0000000508107547 */ /* 0x000fee000b800000 */
[----:B------:R-:W1:Y:S01]  /*0150*/  LDC.64 R2, c[0x0][0x380] ;  /* 0x0000e000ff027b82 */ /* 0x000e620000000a00 */
[----:B------:R-:W2:Y:S01]  /*0160*/  LDCU.64 UR6, c[0x0][0x388] ;  /* 0x00007100ff0677ac */ /* 0x000ea20008000a00 */
[----:B------:R-:W-:Y:S02]  /*0170*/  MOV R15, RZ ;  /* 0x000000ff000f7202 */ /* 0x000fe40000000f00 */
[----:B------:R-:W-:Y:S01]  /*0180*/  MOV R8, R6 ;  /* 0x0000000600087202 */ /* 0x000fe20000000f00 */
[----:B------:R-:W-:-:S04]  /*0190*/  ULOP3.LUT UR4, UR12, 0x7ffffff0, URZ, 0xc0, !UPT ;  /* 0x7ffffff00c047892 */ /* 0x000fc8000f8ec0ff */
[----:B------:R-:W-:Y:S02]  /*01a0*/  UIADD3 UR9, UPT, UPT, -UR4, URZ, URZ ;  /* 0x000000ff04097290 */ /* 0x000fe4000fffe1ff */
[----:B--2---:R-:W-:-:S04]  /*01b0*/  UIADD3 UR5, UP0, UPT, UR6, 0x20, URZ ;  /* 0x0000002006057890 */ /* 0x004fc8000ff1e0ff */
[----:B------:R-:W-:Y:S01]  /*01c0*/  UIADD3.X UR6, UPT, UPT, URZ, UR7, URZ, UP0, !UPT ;  /* 0x00000007ff067290 */ /* 0x000fe200087fe4ff */
[----:B-1----:R-:W-:-:S03]  /*01d0*/  IMAD.WIDE.U32 R2, R7, 0x4, R2 ;  /* 0x0000000407027825 */ /* 0x002fc600078e0002 */
[----:B------:R-:W-:-:S04]  /*01e0*/  IADD3 R4, P0, PT, R2, 0x20, RZ ;  /* 0x0000002002047810 */ /* 0x000fc80007f1e0ff */
[----:B------:R-:W-:-:S09]  /*01f0*/  IADD3.X R5, PT, PT, RZ, R3, RZ, P0, !PT ;  /* 0x00000003ff057210 */ /* 0x000fd200007fe4ff */
.L_x_1:
[----:B------:R-:W-:Y:S01]  /*0200*/  MOV R2, UR5 ;  /* 0x0000000500027c02 */ /* 0x000fe20008000f00 */
[----:B0-----:R-:W2:Y:S01]  /*0210*/  LDG.E R16, desc[UR10][R4.64+-0x20] ;  /* 0xffffe00a04107981 */ /* 0x001ea2000c1e1900 */
[----:B------:R-:W-:-:S03]  /*0220*/  MOV R3, UR6 ;  /* 0x0000000600037c02 */ /* 0x000fc60008000f00 */
[----:B------:R-:W3:Y:S01]  /*0230*/  LDG.E R18, desc[UR10][R4.64+-0x1c] ;  /* 0xffffe40a04127981 */ /* 0x000ee2000c1e1900 */
[----:B------:R-:W-:-:S03]  /*0240*/  IMAD.WIDE R2, R8, 0x4, R2 ;  /* 0x0000000408027825 */ /* 0x000fc600078e0202 */
[----:B------:R-:W4:Y:S04]  /*0250*/  LDG.E R19, desc[UR10][R4.64+-0x18] ;  /* 0xffffe80a04137981 */ /* 0x000f28000c1e1900 */
[----:B------:R-:W2:Y:S04]  /*0260*/  LDG.E R17, desc[UR10][R2.64+-0x20] ;  /* 0xffffe00a02117981 */ /* 0x000ea8000c1e1900 */
[----:B------:R-:W3:Y:S04]  /*0270*/  LDG.E R25, desc[UR10][R2.64+-0x1c] ;  /* 0xffffe40a02197981 */ /* 0x000ee8000c1e1900 */
[----:B------:R-:W4:Y:S04]  /*0280*/  LDG.E R20, desc[UR10][R2.64+-0x18] ;  /* 0xffffe80a02147981 */ /* 0x000f28000c1e1900 */
[----:B------:R-:W5:Y:S04]  /*0290*/  LDG.E R22, desc[UR10][R4.64+-0x14] ;  /* 0xffffec0a04167981 */ /* 0x000f68000c1e1900 */
        /* <DEDUP_REMOVED lines=8> */
[----:B------:R-:W5:Y:S01]  /*0320*/  LDG.E R14, desc[UR10][R2.64+-0x4] ;  /* 0xfffffc0a020e7981 */ /* 0x000f62000c1e1900 */
[----:B--2---:R-:W-:-:S03]  /*0330*/  FFMA R17, R16, R17, R15 ;  /* 0x0000001110117223 */ /* 0x004fc6000000000f */
[----:B------:R-:W2:Y:S04]  /*0340*/  LDG.E R15, desc[UR10][R4.64] ;  /* 0x0000000a040f7981 */ /* 0x000ea8000c1e1900 */
[----:B------:R-:W2:Y:S01]  /*0350*/  LDG.E R16, desc[UR10][R2.64] ;  /* 0x0000000a02107981 */ /* 0x000ea2000c1e1900 */
[----:B---3--:R-:W-:-:S03]  /*0360*/  FFMA R26, R18, R25, R17 ;  /* 0x00000019121a7223 */ /* 0x008fc60000000011 */
[----:B------:R-:W3:Y:S01]  /*0370*/  LDG.E R17, desc[UR10][R4.64+0x4] ;  /* 0x0000040a04117981 */ /* 0x000ee2000c1e1900 */
[----:B----4-:R-:W-:-:S03]  /*0380*/  FFMA R25, R19, R20, R26 ;  /* 0x0000001413197223 */ /* 0x010fc6000000001a */
[----:B------:R-:W3:Y:S04]  /*0390*/  LDG.E R18, desc[UR10][R2.64+0x4] ;  /* 0x0000040a02127981 */ /* 0x000ee8000c1e1900 */
[----:B------:R-:W4:Y:S01]  /*03a0*/  LDG.E R19, desc[UR10][R4.64+0x8] ;  /* 0x0000080a04137981 */ /* 0x000f22000c1e1900 */
[----:B-----5:R-:W-:-:S03]  /*03b0*/  FFMA R26, R22, R21, R25 ;  /* 0x00000015161a7223 */ /* 0x020fc60000000019 */
[----:B------:R-:W4:Y:S04]  /*03c0*/  LDG.E R20, desc[UR10][R2.64+0x8] ;  /* 0x0000080a02147981 */ /* 0x000f28000c1e1900 */
[----:B------:R-:W5:Y:S01]  /*03d0*/  LDG.E R21, desc[UR10][R4.64+0xc] ;  /* 0x00000c0a04157981 */ /* 0x000f62000c1e1900 */
[----:B------:R-:W-:-:S03]  /*03e0*/  FFMA R26, R23, R24, R26 ;  /* 0x00000018171a7223 */ /* 0x000fc6000000001a */
[----:B------:R-:W5:Y:S04]  /*03f0*/  LDG.E R22, desc[UR10][R2.64+0xc] ;  /* 0x00000c0a02167981 */ /* 0x000f68000c1e1900 */
[----:B------:R-:W5:Y:S01]  /*0400*/  LDG.E R23, desc[UR10][R4.64+0x10] ;  /* 0x0000100a04177981 */ /* 0x000f62000c1e1900 */
[----:B------:R-:W-:-:S03]  /*0410*/  FFMA R26, R9, R10, R26 ;  /* 0x0000000a091a7223 */ /* 0x000fc6000000001a */
[----:B------:R-:W5:Y:S04]  /*0420*/  LDG.E R24, desc[UR10][R2.64+0x10] ;  /* 0x0000100a02187981 */ /* 0x000f68000c1e1900 */
[----:B------:R-:W5:Y:S01]  /*0430*/  LDG.E R9, desc[UR10][R4.64+0x14] ;  /* 0x0000140a04097981 */ /* 0x000f62000c1e1900 */
[----:B------:R-:W-:-:S03]  /*0440*/  FFMA R28, R11, R12, R26 ;  /* 0x0000000c0b1c7223 */ /* 0x000fc6000000001a */
[----:B------:R-:W5:Y:S04]  /*0450*/  LDG.E R10, desc[UR10][R2.64+0x14] ;  /* 0x0000140a020a7981 */ /* 0x000f68000c1e1900 */
[----:B------:R-:W5:Y:S04]  /*0460*/  LDG.E R12, desc[UR10][R4.64+0x18] ;  /* 0x0000180a040c7981 */ /* 0x000f68000c1e1900 */
[----:B------:R-:W5:Y:S04]  /*0470*/  LDG.E R11, desc[UR10][R2.64+0x18] ;  /* 0x0000180a020b7981 */ /* 0x000f68000c1e1900 */
[----:B------:R-:W5:Y:S04]  /*0480*/  LDG.E R26, desc[UR10][R2.64+0x1c] ;  /* 0x00001c0a021a7981 */ /* 0x000f68000c1e1900 */
[----:B------:R0:W5:Y:S01]  /*0490*/  LDG.E R25, desc[UR10][R4.64+0x1c] ;  /* 0x00001c0a04197981 */ /* 0x000162000c1e1900 */
[----:B------:R-:W-:Y:S01]  /*04a0*/  FFMA R14, R13, R14, R28 ;  /* 0x0000000e0d0e7223 */ /* 0x000fe2000000001c */
[----:B------:R-:W-:-:S04]  /*04b0*/  UIADD3 UR9, UPT, UPT, UR9, 0x10, URZ ;  /* 0x0000001009097890 */ /* 0x000fc8000fffe0ff */
[----:B------:R-:W-:Y:S01]  /*04c0*/  UISETP.NE.AND UP0, UPT, UR9, URZ, UPT ;  /* 0x000000ff0900728c */ /* 0x000fe2000bf05270 */
[----:B0-----:R-:W-:Y:S02]  /*04d0*/  IADD3 R4, P0, PT, R4, 0x40, RZ ;  /* 0x0000004004047810 */ /* 0x001fe40007f1e0ff */
[----:B------:R-:W-:Y:S02]  /*04e0*/  IADD3 R8, PT, PT, R8, 0x10, RZ ;  /* 0x0000001008087810 */ /* 0x000fe40007ffe0ff */
[----:B------:R-:W-:Y:S01]  /*04f0*/  IADD3.X R5, PT, PT, RZ, R5, RZ, P0, !PT ;  /* 0x00000005ff057210 */ /* 0x000fe200007fe4ff */
[----:B--2---:R-:W-:-:S04]  /*0500*/  FFMA R14, R15, R16, R14 ;  /* 0x000000100f0e7223 */ /* 0x004fc8000000000e */
[----:B---3--:R-:W-:-:S04]  /*0510*/  FFMA R14, R17, R18, R14 ;  /* 0x00000012110e7223 */ /* 0x008fc8000000000e */
[----:B----4-:R-:W-:-:S04]  /*0520*/  FFMA R14, R19, R20, R14 ;  /* 0x00000014130e7223 */ /* 0x010fc8000000000e */
[----:B-----5:R-:W-:-:S04]  /*0530*/  FFMA R14, R21, R22, R14 ;  /* 0x00000016150e7223 */ /* 0x020fc8000000000e */
[----:B------:R-:W-:-:S04]  /*0540*/  FFMA R14, R23, R24, R14 ;  /* 0x00000018170e7223 */ /* 0x000fc8000000000e */
[----:B------:R-:W-:-:S04]  /*0550*/  FFMA R9, R9, R10, R14 ;  /* 0x0000000a09097223 */ /* 0x000fc8000000000e */
[----:B------:R-:W-:-:S04]  /*0560*/  FFMA R12, R12, R11, R9 ;  /* 0x0000000b0c0c7223 */ /* 0x000fc80000000009 */
[----:B------:R-:W-:Y:S01]  /*0570*/  FFMA R15, R25, R26, R12 ;  /* 0x0000001a190f7223 */ /* 0x000fe2000000000c */
[----:B------:R-:W-:Y:S06]  /*0580*/  BRA.U UP0, `(.L_x_1) ;  /* 0xfffffffd001c7547 */ /* 0x000fec000b83ffff */
.L_x_0:
[----:B------:R-:W-:-:S09]  /*0590*/  UISETP.NE.AND UP0, UPT, UR8, URZ, UPT ;  /* 0x000000ff0800728c */ /* 0x000fd2000bf05270 */
[----:B------:R-:W-:Y:S05]  /*05a0*/  BRA.U !UP0, `(.L_x_2) ;  /* 0x0000000508607547 */ /* 0x000fea000b800000 */
[----:B------:R-:W-:Y:S02]  /*05b0*/  UISETP.GE.U32.AND UP0, UPT, UR8, 0x8, UPT ;  /* 0x000000080800788c */ /* 0x000fe4000bf06070 */
[----:B------:R-:W-:-:S04]  /*05c0*/  ULOP3.LUT UR6, UR12, 0x7, URZ, 0xc0, !UPT ;  /* 0x000000070c067892 */ /* 0x000fc8000f8ec0ff */
[----:B------:R-:W-:-:S03]  /*05d0*/  UISETP.NE.AND UP1, UPT, UR6, URZ, UPT ;  /* 0x000000ff0600728c */ /* 0x000fc6000bf25270 */
[----:B------:R-:W-:Y:S08]  /*05e0*/  BRA.U !UP0, `(.L_x_3) ;  /* 0x0000000108907547 */ /* 0x000ff0000b800000 */
[----:B------:R-:W1:Y:S01]  /*05f0*/  LDC.64 R8, c[0x0][0x380] ;  /* 0x0000e000ff087b82 */ /* 0x000e620000000a00 */
[----:B------:R-:W2:Y:S01]  /*0600*/  LDCU.64 UR8, c[0x0][0x380] ;  /* 0x00007000ff0877ac */ /* 0x000ea20008000a00 */
[C---:B------:R-:W-:Y:S02]  /*0610*/  IADD3 R3, PT, PT, R7.reuse, UR4, RZ ;  /* 0x0000000407037c10 */ /* 0x040fe4000fffe0ff */
[----:B------:R-:W-:Y:S02]  /*0620*/  IADD3 R10, P0, PT, R7, UR4, RZ ;  /* 0x00000004070a7c10 */ /* 0x000fe4000ff1e0ff */
[----:B------:R-:W-:Y:S02]  /*0630*/  IADD3 R11, PT, PT, R6, UR4, RZ ;  /* 0x00000004060b7c10 */ /* 0x000fe4000fffe0ff */
[----:B------:R-:W3:Y:S01]  /*0640*/  LDC.64 R4, c[0x0][0x388] ;  /* 0x0000e200ff047b82 */ /* 0x000ee20000000a00 */
[----:B-1----:R-:W-:Y:S01]  /*0650*/  IMAD.WIDE.U32 R8, R3, 0x4, R8 ;  /* 0x0000000403087825 */ /* 0x002fe200078e0008 */
[----:B------:R-:W-:-:S02]  /*0660*/  IADD3.X R3, PT, PT, RZ, RZ, RZ, P0, !PT ;  /* 0x000000ffff037210 */ /* 0x000fc400007fe4ff */
[----:B--2---:R-:W-:-:S04]  /*0670*/  LEA R2, P0, R10, UR8, 0x2 ;  /* 0x000000080a027c11 */ /* 0x004fc8000f8010ff */
[----:B------:R-:W-:Y:S01]  /*0680*/  LEA.HI.X R3, R10, UR9, R3, 0x2, P0 ;  /* 0x000000090a037c11 */ /* 0x000fe200080f1403 */
[----:B---3--:R-:W-:Y:S01]  /*0690*/  IMAD.WIDE R4, R11, 0x4, R4 ;  /* 0x000000040b047825 */ /* 0x008fe200078e0204 */
[----:B0-----:R-:W2:Y:S04]  /*06a0*/  LDG.E R10, desc[UR10][R8.64] ;  /* 0x0000000a080a7981 */ /* 0x001ea8000c1e1900 */
[----:B------:R-:W2:Y:S04]  /*06b0*/  LDG.E R11, desc[UR10][R4.64] ;  /* 0x0000000a040b7981 */ /* 0x000ea8000c1e1900 */
[----:B------:R-:W3:Y:S04]  /*06c0*/  LDG.E R12, desc[UR10][R4.64+0x4] ;  /* 0x0000040a040c7981 */ /* 0x000ee8000c1e1900 */
[----:B------:R-:W3:Y:S04]  /*06d0*/  LDG.E R13, desc[UR10][R2.64+0x4] ;  /* 0x0000040a020d7981 */ /* 0x000ee8000c1e1900 */
[----:B------:R-:W4:Y:S04]  /*06e0*/  LDG.E R14, desc[UR10][R4.64+0x8] ;  /* 0x0000080a040e7981 */ /* 0x000f28000c1e1900 */
        /* <DEDUP_REMOVED lines=11> */
[----:B------:R-:W-:Y:S01]  /*07a0*/  UIADD3 UR4, UPT, UPT, UR4, 0x8, URZ ;  /* 0x0000000804047890 */ /* 0x000fe2000fffe0ff */
[----:B--2---:R-:W-:-:S04]  /*07b0*/  FFMA R10, R10, R11, R15 ;  /* 0x0000000b0a0a7223 */ /* 0x004fc8000000000f */
[----:B---3--:R-:W-:-:S04]  /*07c0*/  FFMA R10, R13, R12, R10 ;  /* 0x0000000c0d0a7223 */ /* 0x008fc8000000000a */
[----:B----4-:R-:W-:-:S04]  /*07d0*/  FFMA R10, R17, R14, R10 ;  /* 0x0000000e110a7223 */ /* 0x010fc8000000000a */
[----:B-----5:R-:W-:-:S04]  /*07e0*/  FFMA R10, R19, R16, R10 ;  /* 0x00000010130a7223 */ /* 0x020fc8000000000a */
[----:B------:R-:W-:-:S04]  /*07f0*/  FFMA R10, R21, R18, R10 ;  /* 0x00000012150a7223 */ /* 0x000fc8000000000a */
[----:B------:R-:W-:-:S04]  /*0800*/  FFMA R23, R23, R20, R10 ;  /* 0x0000001417177223 */ /* 0x000fc8000000000a */
[----:B------:R-:W-:-:S04]  /*0810*/  FFMA R8, R8, R9, R23 ;  /* 0x0000000908087223 */ /* 0x000fc80000000017 */
[----:B------:R-:W-:-:S07]  /*0820*/  FFMA R15, R25, R22, R8 ;  /* 0x00000016190f7223 */ /* 0x000fce0000000008 */
.L_x_3:
        /* <DEDUP_REMOVED lines=13> */
[----:B--2---:R-:W-:-:S03]  /*0900*/  LEA R2, P0, R10, UR6, 0x2 ;  /* 0x000000060a027c11 */ /* 0x004fc6000f8010ff */
[----:B0-----:R-:W2:Y:S01]  /*0910*/  LDG.E R8, desc[UR10][R8.64] ;  /* 0x0000000a08087981 */ /* 0x001ea2000c1e1900 */
[----:B------:R-:W-:Y:S01]  /*0920*/  LEA.HI.X R3, R10, UR7, R3, 0x2, P0 ;  /* 0x000000070a037c11 */ /* 0x000fe200080f1403 */
[----:B---3--:R-:W-:-:S04]  /*0930*/  IMAD.WIDE R4, R11, 0x4, R4 ;  /* 0x000000040b047825 */ /* 0x008fc800078e0204 */
[----:B------:R-:W3:Y:S04]  /*0940*/  LDG.E R11, desc[UR10][R2.64+0x4] ;  /* 0x0000040a020b7981 */ /* 0x000ee8000c1e1900 */
[----:B------:R-:W2:Y:S04]  /*0950*/  LDG.E R10, desc[UR10][R4.64] ;  /* 0x0000000a040a7981 */ /* 0x000ea8000c1e1900 */
[----:B------:R-:W3:Y:S04]  /*0960*/  LDG.E R12, desc[UR10][R4.64+0x4] ;  /* 0x0000040a040c7981 */ /* 0x000ee8000c1e1900 */
[----:B------:R-:W4:Y:S04]  /*0970*/  LDG.E R14, desc[UR10][R4.64+0x8] ;  /* 0x0000080a040e7981 */ /* 0x000f28000c1e1900 */
[----:B------:R-:W4:Y:S04]  /*0980*/  LDG.E R13, desc[UR10][R2.64+0x8] ;  /* 0x0000080a020d7981 */ /* 0x000f28000c1e1900 */
[----:B------:R-:W5:Y:S04]  /*0990*/  LDG.E R17, desc[UR10][R2.64+0xc] ;  /* 0x00000c0a02117981 */ /* 0x000f68000c1e1900 */
[----:B------:R-:W5:Y:S01]  /*09a0*/  LDG.E R16, desc[UR10][R4.64+0xc] ;  /* 0x00000c0a04107981 */ /* 0x000f62000c1e1900 */
[----:B------:R-:W-:Y:S01]  /*09b0*/  UIADD3 UR4, UPT, UPT, UR4, 0x4, URZ ;  /* 0x0000000404047890 */ /* 0x000fe2000fffe0ff */
[----:B--2---:R-:W-:-:S04]  /*09c0*/  FFMA R10, R8, R10, R15 ;  /* 0x0000000a080a7223 */ /* 0x004fc8000000000f */
[----:B---3--:R-:W-:-:S04]  /*09d0*/  FFMA R10, R11, R12, R10 ;  /* 0x0000000c0b0a7223 */ /* 0x008fc8000000000a */
[----:B----4-:R-:W-:-:S04]  /*09e0*/  FFMA R10, R13, R14, R10 ;  /* 0x0000000e0d0a7223 */ /* 0x010fc8000000000a */
[----:B-----5:R-:W-:-:S07]  /*09f0*/  FFMA R15, R17, R16, R10 ;  /* 0x00000010110f7223 */ /* 0x020fce000000000a */
.L_x_4:
[----:B------:R-:W-:Y:S05]  /*0a00*/  BRA.U !UP1, `(.L_x_2) ;  /* 0x0000000109487547 */ /* 0x000fea000b800000 */
[----:B------:R-:W1:Y:S01]  /*0a10*/  LDC.64 R4, c[0x0][0x380] ;  /* 0x0000e000ff047b82 */ /* 0x000e620000000a00 */
[----:B------:R-:W-:Y:S01]  /*0a20*/  IADD3 R9, PT, PT, R7, UR4, RZ ;  /* 0x0000000407097c10 */ /* 0x000fe2000fffe0ff */
[----:B------:R-:W-:Y:S01]  /*0a30*/  UIADD3 UR5, UPT, UPT, -UR5, URZ, URZ ;  /* 0x000000ff05057290 */ /* 0x000fe2000fffe1ff */
[----:B------:R-:W-:-:S05]  /*0a40*/  IADD3 R11, PT, PT, R6, UR4, RZ ;  /* 0x00000004060b7c10 */ /* 0x000fca000fffe0ff */
[----:B------:R-:W2:Y:S01]  /*0a50*/  LDC.64 R2, c[0x0][0x388] ;  /* 0x0000e200ff027b82 */ /* 0x000ea20000000a00 */
[----:B-1----:R-:W-:-:S03]  /*0a60*/  IMAD.WIDE.U32 R4, R9, 0x4, R4 ;  /* 0x0000000409047825 */ /* 0x002fc600078e0004 */
[----:B------:R-:W-:Y:S02]  /*0a70*/  MOV R8, R4 ;  /* 0x0000000400087202 */ /* 0x000fe40000000f00 */
[----:B------:R-:W-:-:S07]  /*0a80*/  MOV R9, R5 ;  /* 0x0000000500097202 */ /* 0x000fce0000000f00 */
.L_x_5:
[----:B--2---:R-:W-:Y:S01]  /*0a90*/  IMAD.WIDE R4, R11, 0x4, R2 ;  /* 0x000000040b047825 */ /* 0x004fe200078e0202 */
[----:B0-----:R0:W2:Y:S05]  /*0aa0*/  LDG.E R6, desc[UR10][R8.64] ;  /* 0x0000000a08067981 */ /* 0x0010aa000c1e1900 */
[----:B------:R-:W2:Y:S01]  /*0ab0*/  LDG.E R4, desc[UR10][R4.64] ;  /* 0x0000000a04047981 */ /* 0x000ea2000c1e1900 */
[----:B------:R-:W-:-:S04]  /*0ac0*/  UIADD3 UR5, UPT, UPT, UR5, 0x1, URZ ;  /* 0x0000000105057890 */ /* 0x000fc8000fffe0ff */
[----:B------:R-:W-:Y:S01]  /*0ad0*/  UISETP.NE.AND UP0, UPT, UR5, URZ, UPT ;  /* 0x000000ff0500728c */ /* 0x000fe2000bf05270 */
[----:B0-----:R-:W-:Y:S02]  /*0ae0*/  IADD3 R8, P0, PT, R8, 0x4, RZ ;  /* 0x0000000408087810 */ /* 0x001fe40007f1e0ff */
[----:B------:R-:W-:Y:S02]  /*0af0*/  IADD3 R11, PT, PT, R11, 0x1, RZ ;  /* 0x000000010b0b7810 */ /* 0x000fe40007ffe0ff */
[----:B------:R-:W-:Y:S01]  /*0b00*/  IADD3.X R9, PT, PT, RZ, R9, RZ, P0, !PT ;  /* 0x00000009ff097210 */ /* 0x000fe200007fe4ff */
[----:B--2---:R-:W-:-:S03]  /*0b10*/  FFMA R15, R6, R4, R15 ;  /* 0x00000004060f7223 */ /* 0x004fc6000000000f */
[----:B------:R-:W-:Y:S05]  /*0b20*/  BRA.U UP0, `(.L_x_5) ;  /* 0xfffffffd00d87547 */ /* 0x000fea000b83ffff */
.L_x_2:
[----:B------:R-:W1:Y:S01]  /*0b30*/  LDC.64 R2, c[0x0][0x390] ;  /* 0x0000e400ff027b82 */ /* 0x000e620000000a00 */
[----:B------:R-:W-:-:S05]  /*0b40*/  IADD3 R7, PT, PT, R0, R7, RZ ;  /* 0x0000000700077210 */ /* 0x000fca0007ffe0ff */
[----:B-1----:R-:W-:-:S05]  /*0b50*/  IMAD.WIDE R2, R7, 0x4, R2 ;  /* 0x0000000407027825 */ /* 0x002fca00078e0202 */
[----:B0-----:R-:W-:Y:S01]  /*0b60*/  STG.E desc[UR10][R2.64], R15 ;  /* 0x0000000f02007986 */ /* 0x001fe2000c10190a */
[----:B------:R-:W-:Y:S05]  /*0b70*/  EXIT ;  /* 0x000000000000794d */ /* 0x000fea0003800000 */
.L_x_6:
[----:B------:R-:W-:-:S00]  /*0b80*/  BRA `(.L_x_6) ;  /* 0xfffffffc00fc7947 */ /* 0x000fc0000383ffff */
[----:B------:R-:W-:-:S00]  /*0b90*/  NOP ;  /* 0x0000000000007918 */ /* 0x000fc00000000000 */
        /* <DEDUP_REMOVED lines=14> */
.L_x_35:


//--------------------- .text._Z34multiplyMatrixGPUByBlocksThreads2DPfS_S_i --------------------------
	.section	.text._Z34multiplyMatrixGPUByBlocksThreads2DPfS_S_i,"ax",@progbits
	.align	128
        .global         _Z34multiplyMatrixGPUByBlocksThreads2DPfS_S_i
        .type           _Z34multiplyMatrixGPUByBlocksThreads2DPfS_S_i,@function
        .size           _Z34multiplyMatrixGPUByBlocksThreads2DPfS_S_i,(.L_x_36 - _Z34multiplyMatrixGPUByBlocksThreads2DPfS_S_i)
        .other          _Z34multiplyMatrixGPUByBlocksThreads2DPfS_S_i,@"STO_CUDA_ENTRY STV_DEFAULT"
_Z34multiplyMatrixGPUByBlocksThreads2DPfS_S_i:
.text._Z34multiplyMatrixGPUByBlocksThreads2DPfS_S_i:
[----:B------:R-:W-:Y:S01]  /*0000*/  LDC R1, c[0x0][0x37c] ;  /* 0x0000df00ff017b82 */ /* 0x000fe20000000800 */
[----:B------:R-:W0:Y:S01]  /*0010*/  S2R R3, SR_TID.X ;  /* 0x0000000000037919 */ /* 0x000e220000002100 */
[----:B------:R-:W1:Y:S06]  /*0020*/  LDCU UR12, c[0x0][0x398] ;  /* 0x00007300ff0c77ac */ /* 0x000e6c0008000800 */
[----:B------:R-:W0:Y:S01]  /*0030*/  LDC R0, c[0x0][0x360] ;  /* 0x0000d800ff007b82 */ /* 0x000e220000000800 */
[----:B------:R-:W-:Y:S01]  /*0040*/  HFMA2 R14, -RZ, RZ, 0, 0 ;  /* 0x00000000ff0e7431 */ /* 0x000fe200000001ff */
[----:B------:R-:W2:Y:S01]  /*0050*/  S2R R2, SR_TID.Y ;  /* 0x0000000000027919 */ /* 0x000ea20000002200 */
[----:B------:R-:W3:Y:S05]  /*0060*/  LDCU.64 UR10, c[0x0][0x358] ;  /* 0x00006b00ff0a77ac */ /* 0x000eea0008000a00 */
[----:B------:R-:W0:Y:S08]  /*0070*/  S2UR UR4, SR_CTAID.X ;  /* 0x00000000000479c3 */ /* 0x000e300000002500 */
[----:B------:R-:W2:Y:S01]  /*0080*/  S2UR UR5, SR_CTAID.Y ;  /* 0x00000000000579c3 */ /* 0x000ea20000002600 */
[----:B-1----:R-:W-:-:S07]  /*0090*/  UISETP.GE.AND UP0, UPT, UR12, 0x1, UPT ;  /* 0x000000010c00788c */ /* 0x002fce000bf06270 */
[----:B------:R-:W2:Y:S01]  /*00a0*/  LDC R7, c[0x0][0x364] ;  /* 0x0000d900ff077b82 */ /* 0x000ea20000000800 */
[----:B0-----:R-:W-:Y:S02]  /*00b0*/  IMAD R0, R0, UR4, R3 ;  /* 0x0000000400007c24 */ /* 0x001fe4000f8e0203 */
[----:B--2---:R-:W-:Y:S01]  /*00c0*/  IMAD R7, R7, UR5, R2 ;  /* 0x0000000507077c24 */ /* 0x004fe2000f8e0202 */
[----:B---3--:R-:W-:Y:S06]  /*00d0*/  BRA.U !UP0, `(.L_x_7) ;  /* 0x00000009089c7547 */ /* 0x008fec000b800000 */
[----:B------:R-:W-:Y:S02]  /*00e0*/  UISETP.GE.U32.AND UP1, UPT, UR12, 0x10, UPT ;  /* 0x000000100c00788c */ /* 0x000fe4000bf26070 */
[----:B------:R-:W-:Y:S01]  /*00f0*/  IMAD R8, R7, UR12, RZ ;  /* 0x0000000c07087c24 */ /* 0x000fe2000f8e02ff */
[----:B------:R-:W-:Y:S02]  /*0100*/  ULOP3.LUT UR8, UR12, 0xf, URZ, 0xc0, !UPT ;  /* 0x0000000f0c087892 */ /* 0x000fe4000f8ec0ff */
[----:B------:R-:W-:Y:S01]  /*0110*/  IMAD R9, R0, UR12, RZ ;  /* 0x0000000c00097c24 */ /* 0x000fe2000f8e02ff */
[----:B------:R-:W-:Y:S01]  /*0120*/  MOV R14, RZ ;  /* 0x000000ff000e7202 */ /* 0x000fe20000000f00 */
[----:B------:R-:W-:Y:S01]  /*0130*/  UMOV UR4, URZ ;  /* 0x000000ff00047c82 */ /* 0x000fe20008000000 */
[----:B------:R-:W-:Y:S01]  /*0140*/  UISETP.NE.AND UP0, UPT, UR8, URZ, UPT ;  /* 0x000000ff0800728c */ /* 0x000fe2000bf05270 */
[----:B------:R-:W-:Y:S10]  /*0150*/  BRA.U !UP1, `(.L_x_8) ;  /* 0x0000000509107547 */ /* 0x000ff4000b800000 */
[----:B------:R-:W0:Y:S01]  /*0160*/  LDC.64 R2, c[0x0][0x380] ;  /* 0x0000e000ff027b82 */ /* 0x000e220000000a00 */
[----:B------:R-:W1:Y:S01]  /*0170*/  LDCU.64 UR6, c[0x0][0x388] ;  /* 0x00007100ff0677ac */ /* 0x000e620008000a00 */
[----:B------:R-:W-:Y:S02]  /*0180*/  MOV R14, RZ ;  /* 0x000000ff000e7202 */ /* 0x000fe40000000f00 */
[----:B------:R-:W-:Y:S01]  /*0190*/  MOV R6, R9 ;  /* 0x0000000900067202 */ /* 0x000fe20000000f00 */
[----:B------:R-:W-:-:S04]  /*01a0*/  ULOP3.LUT UR4, UR12, 0x7ffffff0, URZ, 0xc0, !UPT ;  /* 0x7ffffff00c047892 */ /* 0x000fc8000f8ec0ff */
[----:B------:R-:W-:Y:S02]  /*01b0*/  UIADD3 UR9, UPT, UPT, -UR4, URZ, URZ ;  /* 0x000000ff04097290 */ /* 0x000fe4000fffe1ff */
[----:B-1----:R-:W-:-:S04]  /*01c0*/  UIADD3 UR5, UP1, UPT, UR6, 0x20, URZ ;  /* 0x0000002006057890 */ /* 0x002fc8000ff3e0ff */
[----:B------:R-:W-:Y:S01]  /*01d0*/  UIADD3.X UR6, UPT, UPT, URZ, UR7, URZ, UP1, !UPT ;  /* 0x00000007ff067290 */ /* 0x000fe20008ffe4ff */
[----:B0-----:R-:W-:-:S03]  /*01e0*/  IMAD.WIDE.U32 R2, R8, 0x4, R2 ;  /* 0x0000000408027825 */ /* 0x001fc600078e0002 */
[----:B------:R-:W-:-:S04]  /*01f0*/  IADD3 R4, P0, PT, R2, 0x20, RZ ;  /* 0x0000002002047810 */ /* 0x000fc80007f1e0ff */
[----:B------:R-:W-:-:S09]  /*0200*/  IADD3.X R5, PT, PT, RZ, R3, RZ, P0, !PT ;  /* 0x00000003ff057210 */ /* 0x000fd200007fe4ff */
.L_x_9:
[----:B------:R-:W-:Y:S01]  /*0210*/  MOV R2, UR5 ;  /* 0x0000000500027c02 */ /* 0x000fe20008000f00 */
[----:B------:R-:W2:Y:S01]  /*0220*/  LDG.E R15, desc[UR10][R4.64+-0x20] ;  /* 0xffffe00a040f7981 */ /* 0x000ea2000c1e1900 */
        /* <DEDUP_REMOVED lines=18> */
[----:B------:R-:W2:Y:S01]  /*0350*/  LDG.E R15, desc[UR10][R4.64+-0x4] ;  /* 0xfffffc0a040f7981 */ /* 0x000ea2000c1e1900 */
[----:B---3--:R-:W-:-:S03]  /*0360*/  FFMA R24, R17, R24, R16 ;  /* 0x0000001811187223 */ /* 0x008fc60000000010 */
[----:B------:R-:W2:Y:S01]  /*0370*/  LDG.E R14, desc[UR10][R2.64+-0x4] ;  /* 0xfffffc0a020e7981 */ /* 0x000ea2000c1e1900 */
[----:B----4-:R-:W-:-:S03]  /*0380*/  FFMA R25, R19, R18, R24 ;  /* 0x0000001213197223 */ /* 0x010fc60000000018 */
[----:B------:R-:W3:Y:S04]  /*0390*/  LDG.E R16, desc[UR10][R4.64] ;  /* 0x0000000a04107981 */ /* 0x000ee8000c1e1900 */
[----:B------:R-:W3:Y:S01]  /*03a0*/  LDG.E R17, desc[UR10][R2.64] ;  /* 0x0000000a02117981 */ /* 0x000ee2000c1e1900 */
[----:B-----5:R-:W-:-:S03]  /*03b0*/  FFMA R25, R20, R21, R25 ;  /* 0x0000001514197223 */ /* 0x020fc60000000019 */
[----:B------:R-:W4:Y:S04]  /*03c0*/  LDG.E R18, desc[UR10][R4.64+0x4] ;  /* 0x0000040a04127981 */ /* 0x000f28000c1e1900 */
[----:B------:R-:W4:Y:S01]  /*03d0*/  LDG.E R19, desc[UR10][R2.64+0x4] ;  /* 0x0000040a02137981 */ /* 0x000f22000c1e1900 */
[----:B------:R-:W-:-:S03]  /*03e0*/  FFMA R25, R22, R23, R25 ;  /* 0x0000001716197223 */ /* 0x000fc60000000019 */
[----:B------:R-:W5:Y:S04]  /*03f0*/  LDG.E R20, desc[UR10][R4.64+0x8] ;  /* 0x0000080a04147981 */ /* 0x000f68000c1e1900 */
[----:B------:R-:W5:Y:S01]  /*0400*/  LDG.E R21, desc[UR10][R2.64+0x8] ;  /* 0x0000080a02157981 */ /* 0x000f62000c1e1900 */
[----:B------:R-:W-:-:S03]  /*0410*/  FFMA R25, R10, R11, R25 ;  /* 0x0000000b0a197223 */ /* 0x000fc60000000019 */
[----:B------:R-:W5:Y:S04]  /*0420*/  LDG.E R22, desc[UR10][R4.64+0xc] ;  /* 0x00000c0a04167981 */ /* 0x000f68000c1e1900 */
[----:B------:R-:W5:Y:S04]  /*0430*/  LDG.E R23, desc[UR10][R2.64+0xc] ;  /* 0x00000c0a02177981 */ /* 0x000f68000c1e1900 */
[----:B------:R-:W5:Y:S01]  /*0440*/  LDG.E R10, desc[UR10][R4.64+0x10] ;  /* 0x0000100a040a7981 */ /* 0x000f62000c1e1900 */
[----:B------:R-:W-:-:S03]  /*0450*/  FFMA R28, R12, R13, R25 ;  /* 0x0000000d0c1c7223 */ /* 0x000fc60000000019 */
[----:B------:R-:W5:Y:S04]  /*0460*/  LDG.E R11, desc[UR10][R2.64+0x10] ;  /* 0x0000100a020b7981 */ /* 0x000f68000c1e1900 */
[----:B------:R-:W5:Y:S04]  /*0470*/  LDG.E R24, desc[UR10][R4.64+0x14] ;  /* 0x0000140a04187981 */ /* 0x000f68000c1e1900 */
[----:B------:R-:W5:Y:S04]  /*0480*/  LDG.E R25, desc[UR10][R2.64+0x14] ;  /* 0x0000140a02197981 */ /* 0x000f68000c1e1900 */
[----:B------:R0:W5:Y:S04]  /*0490*/  LDG.E R13, desc[UR10][R4.64+0x18] ;  /* 0x0000180a040d7981 */ /* 0x000168000c1e1900 */
[----:B------:R-:W5:Y:S01]  /*04a0*/  LDG.E R12, desc[UR10][R2.64+0x18] ;  /* 0x0000180a020c7981 */ /* 0x000f62000c1e1900 */
        /* <DEDUP_REMOVED lines=12> */
[----:B------:R-:W-:-:S04]  /*0570*/  FFMA R13, R13, R12, R24 ;  /* 0x0000000c0d0d7223 */ /* 0x000fc80000000018 */
[----:B------:R-:W-:Y:S01]  /*0580*/  FFMA R14, R26, R27, R13 ;  /* 0x0000001b1a0e7223 */ /* 0x000fe2000000000d */
[----:B------:R-:W-:Y:S06]  /*0590*/  BRA.U UP1, `(.L_x_9) ;  /* 0xfffffffd011c7547 */ /* 0x000fec000b83ffff */
.L_x_8:
[----:B------:R-:W-:Y:S05]  /*05a0*/  BRA.U !UP0, `(.L_x_7) ;  /* 0x0000000508687547 */ /* 0x000fea000b800000 */
[----:B------:R-:W-:Y:S02]  /*05b0*/  UISETP.GE.U32.AND UP0, UPT, UR8, 0x8, UPT ;  /* 0x000000080800788c */ /* 0x000fe4000bf06070 */
[----:B------:R-:W-:-:S04]  /*05c0*/  ULOP3.LUT UR6, UR12, 0x7, URZ, 0xc0, !UPT ;  /* 0x000000070c067892 */ /* 0x000fc8000f8ec0ff */
[----:B------:R-:W-:-:S03]  /*05d0*/  UISETP.NE.AND UP1, UPT, UR6, URZ, UPT ;  /* 0x000000ff0600728c */ /* 0x000fc6000bf25270 */
[----:B------:R-:W-:Y:S08]  /*05e0*/  BRA.U !UP0, `(.L_x_10) ;  /* 0x0000000108907547 */ /* 0x000ff0000b800000 */
[----:B------:R-:W0:Y:S01]  /*05f0*/  LDC.64 R10, c[0x0][0x380] ;  /* 0x0000e000ff0a7b82 */ /* 0x000e220000000a00 */
[----:B------:R-:W1:Y:S01]  /*0600*/  LDCU.64 UR8, c[0x0][0x380] ;  /* 0x00007000ff0877ac */ /* 0x000e620008000a00 */
[C---:B------:R-:W-:Y:S02]  /*0610*/  IADD3 R3, PT, PT, R8.reuse, UR4, RZ ;  /* 0x0000000408037c10 */ /* 0x040fe4000fffe0ff */
[----:B------:R-:W-:Y:S02]  /*0620*/  IADD3 R6, P0, PT, R8, UR4, RZ ;  /* 0x0000000408067c10 */ /* 0x000fe4000ff1e0ff */
[----:B------:R-:W-:Y:S02]  /*0630*/  IADD3 R13, PT, PT, R9, UR4, RZ ;  /* 0x00000004090d7c10 */ /* 0x000fe4000fffe0ff */
[----:B------:R-:W2:Y:S01]  /*0640*/  LDC.64 R4, c[0x0][0x388] ;  /* 0x0000e200ff047b82 */ /* 0x000ea20000000a00 */
[----:B0-----:R-:W-:Y:S01]  /*0650*/  IMAD.WIDE.U32 R10, R3, 0x4, R10 ;  /* 0x00000004030a7825 */ /* 0x001fe200078e000a */
[----:B------:R-:W-:-:S02]  /*0660*/  IADD3.X R3, PT, PT, RZ, RZ, RZ, P0, !PT ;  /* 0x000000ffff037210 */ /* 0x000fc400007fe4ff */
[C---:B-1----:R-:W-:Y:S02]  /*0670*/  LEA R2, P0, R6.reuse, UR8, 0x2 ;  /* 0x0000000806027c11 */ /* 0x042fe4000f8010ff */
[----:B------:R-:W3:Y:S02]  /*0680*/  LDG.E R15, desc[UR10][R10.64] ;  /* 0x0000000a0a0f7981 */ /* 0x000ee4000c1e1900 */
[----:B------:R-:W-:Y:S01]  /*0690*/  LEA.HI.X R3, R6, UR9, R3, 0x2, P0 ;  /* 0x0000000906037c11 */ /* 0x000fe200080f1403 */
[----:B--2---:R-:W-:-:S04]  /*06a0*/  IMAD.WIDE R4, R13, 0x4, R4 ;  /* 0x000000040d047825 */ /* 0x004fc800078e0204 */
[----:B------:R-:W2:Y:S04]  /*06b0*/  LDG.E R18, desc[UR10][R2.64+0x4] ;  /* 0x0000040a02127981 */ /* 0x000ea8000c1e1900 */
[----:B------:R-:W3:Y:S04]  /*06c0*/  LDG.E R16, desc[UR10][R4.64] ;  /* 0x0000000a04107981 */ /* 0x000ee8000c1e1900 */
[----:B------:R-:W2:Y:S04]  /*06d0*/  LDG.E R17, desc[UR10][R4.64+0x4] ;  /* 0x0000040a04117981 */ /* 0x000ea8000c1e1900 */
        /* <DEDUP_REMOVED lines=13> */
[----:B---3--:R-:W-:-:S04]  /*07b0*/  FFMA R15, R15, R16, R14 ;  /* 0x000000100f0f7223 */ /* 0x008fc8000000000e */
[----:B--2---:R-:W-:-:S04]  /*07c0*/  FFMA R15, R18, R17, R15 ;  /* 0x00000011120f7223 */ /* 0x004fc8000000000f */
[----:B----4-:R-:W-:-:S04]  /*07d0*/  FFMA R15, R20, R19, R15 ;  /* 0x00000013140f7223 */ /* 0x010fc8000000000f */
[----:B-----5:R-:W-:-:S04]  /*07e0*/  FFMA R15, R22, R21, R15 ;  /* 0x00000015160f7223 */ /* 0x020fc8000000000f */
[----:B------:R-:W-:-:S04]  /*07f0*/  FFMA R15, R24, R23, R15 ;  /* 0x00000017180f7223 */ /* 0x000fc8000000000f */
[----:B------:R-:W-:-:S04]  /*0800*/  FFMA R13, R12, R13, R15 ;  /* 0x0000000d0c0d7223 */ /* 0x000fc8000000000f */
[----:B------:R-:W-:-:S04]  /*0810*/  FFMA R11, R6, R11, R13 ;  /* 0x0000000b060b7223 */ /* 0x000fc8000000000d */
[----:B------:R-:W-:-:S07]  /*0820*/  FFMA R14, R10, R25, R11 ;  /* 0x000000190a0e7223 */ /* 0x000fce000000000b */
.L_x_10:
        /* <DEDUP_REMOVED lines=13> */
[----:B-1----:R-:W-:-:S03]  /*0900*/  LEA R2, P0, R6, UR6, 0x2 ;  /* 0x0000000606027c11 */ /* 0x002fc6000f8010ff */
[----:B------:R-:W3:Y:S01]  /*0910*/  LDG.E R11, desc[UR10][R10.64] ;  /* 0x0000000a0a0b7981 */ /* 0x000ee2000c1e1900 */
        /* <DEDUP_REMOVED lines=8> */
[----:B------:R-:W5:Y:S01]  /*09a0*/  LDG.E R18, desc[UR10][R4.64+0xc] ;  /* 0x00000c0a04127981 */ /* 0x000f62000c1e1900 */
[----:B------:R-:W-:Y:S01]  /*09b0*/  UIADD3 UR4, UPT, UPT, UR4, 0x4, URZ ;  /* 0x0000000404047890 */ /* 0x000fe2000fffe0ff */
[----:B---3--:R-:W-:-:S04]  /*09c0*/  FFMA R6, R11, R6, R14 ;  /* 0x000000060b067223 */ /* 0x008fc8000000000e */
[----:B--2---:R-:W-:-:S04]  /*09d0*/  FFMA R6, R13, R12, R6 ;  /* 0x0000000c0d067223 */ /* 0x004fc80000000006 */
[----:B----4-:R-:W-:-:S04]  /*09e0*/  FFMA R6, R15, R16, R6 ;  /* 0x000000100f067223 */ /* 0x010fc80000000006 */
[----:B-----5:R-:W-:-:S07]  /*09f0*/  FFMA R14, R17, R18, R6 ;  /* 0x00000012110e7223 */ /* 0x020fce0000000006 */
.L_x_11:
[----:B------:R-:W-:Y:S05]  /*0a00*/  BRA.U !UP1, `(.L_x_7) ;  /* 0x0000000109507547 */ /* 0x000fea000b800000 */
[----:B------:R-:W0:Y:S01]  /*0a10*/  LDC.64 R4, c[0x0][0x380] ;  /* 0x0000e000ff047b82 */ /* 0x000e220000000a00 */
[----:B------:R-:W-:Y:S01]  /*0a20*/  IADD3 R11, PT, PT, R8, UR4, RZ ;  /* 0x00000004080b7c10 */ /* 0x000fe2000fffe0ff */
[----:B------:R-:W-:-:S06]  /*0a30*/  UIADD3 UR5, UPT, UPT, -UR5, URZ, URZ ;  /* 0x000000ff05057290 */ /* 0x000fcc000fffe1ff */
[----:B------:R-:W1:Y:S01]  /*0a40*/  LDC.64 R2, c[0x0][0x388] ;  /* 0x0000e200ff027b82 */ /* 0x000e620000000a00 */
[----:B0-----:R-:W-:Y:S01]  /*0a50*/  IMAD.WIDE.U32 R4, R11, 0x4, R4 ;  /* 0x000000040b047825 */ /* 0x001fe200078e0004 */
[----:B------:R-:W-:Y:S02]  /*0a60*/  IADD3 R11, PT, PT, R9, UR4, RZ ;  /* 0x00000004090b7c10 */ /* 0x000fe4000fffe0ff */
[----:B------:R-:W-:Y:S02]  /*0a70*/  MOV R6, R4 ;  /* 0x0000000400067202 */ /* 0x000fe40000000f00 */
[----:B------:R-:W-:-:S07]  /*0a80*/  MOV R13, R5 ;  /* 0x00000005000d7202 */ /* 0x000fce0000000f00 */
.L_x_12:
[----:B-1----:R-:W-:Y:S01]  /*0a90*/  IMAD.WIDE R4, R11, 0x4, R2 ;  /* 0x000000040b047825 */ /* 0x002fe200078e0202 */
[----:B------:R-:W-:Y:S02]  /*0aa0*/  MOV R9, R13 ;  /* 0x0000000d00097202 */ /* 0x000fe40000000f00 */
[----:B------:R-:W-:-:S03]  /*0ab0*/  MOV R8, R6 ;  /* 0x0000000600087202 */ /* 0x000fc60000000f00 */
[----:B------:R-:W2:Y:S04]  /*0ac0*/  LDG.E R4, desc[UR10][R4.64] ;  /* 0x0000000a04047981 */ /* 0x000ea8000c1e1900 */
[----:B------:R-:W2:Y:S01]  /*0ad0*/  LDG.E R9, desc[UR10][R8.64] ;  /* 0x0000000a08097981 */ /* 0x000ea2000c1e1900 */
[----:B------:R-:W-:Y:S01]  /*0ae0*/  UIADD3 UR5, UPT, UPT, UR5, 0x1, URZ ;  /* 0x0000000105057890 */ /* 0x000fe2000fffe0ff */
[----:B------:R-:W-:Y:S02]  /*0af0*/  IADD3 R6, P0, PT, R6, 0x4, RZ ;  /* 0x0000000406067810 */ /* 0x000fe40007f1e0ff */
[----:B------:R-:W-:Y:S01]  /*0b00*/  IADD3 R11, PT, PT, R11, 0x1, RZ ;  /* 0x000000010b0b7810 */ /* 0x000fe20007ffe0ff */
[----:B------:R-:W-:Y:S01]  /*0b10*/  UISETP.NE.AND UP0, UPT, UR5, URZ, UPT ;  /* 0x000000ff0500728c */ /* 0x000fe2000bf05270 */
[----:B------:R-:W-:Y:S01]  /*0b20*/  IADD3.X R13, PT, PT, RZ, R13, RZ, P0, !PT ;  /* 0x0000000dff0d7210 */ /* 0x000fe200007fe4ff */
[----:B--2---:R-:W-:-:S07]  /*0b30*/  FFMA R14, R9, R4, R14 ;  /* 0x00000004090e7223 */ /* 0x004fce000000000e */
[----:B------:R-:W-:Y:S05]  /*0b40*/  BRA.U UP0, `(.L_x_12) ;  /* 0xfffffffd00d07547 */ /* 0x000fea000b83ffff */
.L_x_7:
[----:B------:R-:W0:Y:S01]  /*0b50*/  LDC.64 R2, c[0x0][0x390] ;  /* 0x0000e400ff027b82 */ /* 0x000e220000000a00 */
[----:B------:R-:W-:-:S04]  /*0b60*/  IMAD R7, R7, UR12, R0 ;  /* 0x0000000c07077c24 */ /* 0x000fc8000f8e0200 */
[----:B0-----:R-:W-:-:S05]  /*0b70*/  IMAD.WIDE R2, R7, 0x4, R2 ;  /* 0x0000000407027825 */ /* 0x001fca00078e0202 */
[----:B------:R-:W-:Y:S01]  /*0b80*/  STG.E desc[UR10][R2.64], R14 ;  /* 0x0000000e02007986 */ /* 0x000fe2000c10190a */
[----:B------:R-:W-:Y:S05]  /*0b90*/  EXIT ;  /* 0x000000000000794d */ /* 0x000fea0003800000 */
.L_x_13:
        /* <DEDUP_REMOVED lines=14> */
.L_x_36:


//--------------------- .text._Z45multiplyMatrixGPUByBlocksThreads1DNonMultiplePfS_S_i --------------------------
	.section	.text._Z45multiplyMatrixGPUByBlocksThreads1DNonMultiplePfS_S_i,"ax",@progbits
	.align	128
        .global         _Z45multiplyMatrixGPUByBlocksThreads1DNonMultiplePfS_S_i
        .type           _Z45multiplyMatrixGPUByBlocksThreads1DNonMultiplePfS_S_i,@function
        .size           _Z45multiplyMatrixGPUByBlocksThreads1DNonMultiplePfS_S_i,(.L_x_37 - _Z45multiplyMatrixGPUByBlocksThreads1DNonMultiplePfS_S_i)
        .other          _Z45multiplyMatrixGPUByBlocksThreads1DNonMultiplePfS_S_i,@"STO_CUDA_ENTRY STV_DEFAULT"
_Z45multiplyMatrixGPUByBlocksThreads1DNonMultiplePfS_S_i:
.text._Z45multiplyMatrixGPUByBlocksThreads1DNonMultiplePfS_S_i:
[----:B------:R-:W-:Y:S01]  /*0000*/  LDC R1, c[0x0][0x37c] ;  /* 0x0000df00ff017b82 */ /* 0x000fe20000000800 */
[----:B------:R-:W0:Y:S07]  /*0010*/  S2R R3, SR_TID.X ;  /* 0x0000000000037919 */ /* 0x000e2e0000002100 */
[----:B------:R-:W0:Y:S01]  /*0020*/  S2UR UR5, SR_CTAID.X ;  /* 0x00000000000579c3 */ /* 0x000e220000002500 */
[----:B------:R-:W1:Y:S07]  /*0030*/  LDCU UR16, c[0x0][0x398] ;  /* 0x00007300ff1077ac */ /* 0x000e6e0008000800 */
[----:B------:R-:W0:Y:S08]  /*0040*/  LDC R0, c[0x0][0x360] ;  /* 0x0000d800ff007b82 */ /* 0x000e300000000800 */
[----:B------:R-:W2:Y:S01]  /*0050*/  S2UR UR4, SR_CTAID.Y ;  /* 0x00000000000479c3 */ /* 0x000ea20000002600 */
[----:B0-----:R-:W-:-:S05]  /*0060*/  IMAD R0, R0, UR5, R3 ;  /* 0x0000000500007c24 */ /* 0x001fca000f8e0203 */
[----:B--2---:R-:W-:-:S04]  /*0070*/  VIMNMX R2, PT, PT, R0, UR4, !PT ;  /* 0x0000000400027c48 */ /* 0x004fc8000ffe0100 */
[----:B-1----:R-:W-:-:S13]  /*0080*/  ISETP.GE.AND P0, PT, R2, UR16, PT ;  /* 0x0000001002007c0c */ /* 0x002fda000bf06270 */
[----:B------:R-:W-:Y:S05]  /*0090*/  @P0 EXIT ;  /* 0x000000000000094d */ /* 0x000fea0003800000 */
[----:B------:R-:W-:Y:S01]  /*00a0*/  UIADD3 UR5, UPT, UPT, UR16, -0x1, URZ ;  /* 0xffffffff10057890 */ /* 0x000fe2000fffe0ff */
[----:B------:R-:W-:Y:S02]  /*00b0*/  HFMA2 R14, -RZ, RZ, 0, 0 ;  /* 0x00000000ff0e7431 */ /* 0x000fe400000001ff */
[----:B------:R-:W-:Y:S01]  /*00c0*/  IMAD R6, R0, UR16, RZ ;  /* 0x0000001000067c24 */ /* 0x000fe2000f8e02ff */
[----:B------:R-:W-:Y:S01]  /*00d0*/  MOV R9, RZ ;  /* 0x000000ff00097202 */ /* 0x000fe20000000f00 */
[----:B------:R-:W-:Y:S02]  /*00e0*/  UISETP.GE.U32.AND UP0, UPT, UR5, 0xf, UPT ;  /* 0x0000000f0500788c */ /* 0x000fe4000bf06070 */
[----:B------:R-:W-:Y:S02]  /*00f0*/  UIMAD UR4, UR4, UR16, URZ ;  /* 0x00000010040472a4 */ /* 0x000fe4000f8e02ff */
[----:B------:R-:W-:Y:S01]  /*0100*/  ULOP3.LUT UR12, UR16, 0xf, URZ, 0xc0, !UPT ;  /* 0x0000000f100c7892 */ /* 0x000fe2000f8ec0ff */
[----:B------:R-:W0:Y:S04]  /*0110*/  LDCU.64 UR14, c[0x0][0x358] ;  /* 0x00006b00ff0e77ac */ /* 0x000e280008000a00 */
[----:B------:R-:W-:Y:S07]  /*0120*/  BRA.U !UP0, `(.L_x_14) ;  /* 0x0000000508187547 */ /* 0x000fee000b800000 */
[----:B------:R-:W1:Y:S01]  /*0130*/  LDCU.128 UR8, c[0x0][0x380] ;  /* 0x00007000ff0877ac */ /* 0x000e620008000c00 */
[----:B------:R-:W-:Y:S02]  /*0140*/  MOV R14, RZ ;  /* 0x000000ff000e7202 */ /* 0x000fe40000000f00 */
[----:B------:R-:W-:Y:S01]  /*0150*/  MOV R7, R6 ;  /* 0x0000000600077202 */ /* 0x000fe20000000f00 */
[----:B------:R-:W-:Y:S01]  /*0160*/  ULOP3.LUT UR13, UR16, 0xfffffff0, URZ, 0xc0, !UPT ;  /* 0xfffffff0100d7892 */ /* 0x000fe2000f8ec0ff */
[----:B------:R-:W-:-:S05]  /*0170*/  MOV R8, UR4 ;  /* 0x0000000400087c02 */ /* 0x000fca0008000f00 */
[----:B------:R-:W-:Y:S01]  /*0180*/  MOV R9, UR13 ;  /* 0x0000000d00097c02 */ /* 0x000fe20008000f00 */
[----:B-1----:R-:W-:Y:S02]  /*0190*/  UIADD3 UR7, UP0, UPT, UR8, 0x20, URZ ;  /* 0x0000002008077890 */ /* 0x002fe4000ff1e0ff */
[----:B------:R-:W-:Y:S02]  /*01a0*/  UIADD3 UR5, UP1, UPT, UR10, 0x20, URZ ;  /* 0x000000200a057890 */ /* 0x000fe4000ff3e0ff */
[----:B------:R-:W-:Y:S02]  /*01b0*/  UIADD3 UR10, UPT, UPT, -UR13, URZ, URZ ;  /* 0x000000ff0d0a7290 */ /* 0x000fe4000fffe1ff */
[----:B------:R-:W-:Y:S02]  /*01c0*/  UIADD3.X UR8, UPT, UPT, URZ, UR9, URZ, UP0, !UPT ;  /* 0x00000009ff087290 */ /* 0x000fe400087fe4ff */
[----:B------:R-:W-:-:S12]  /*01d0*/  UIADD3.X UR6, UPT, UPT, URZ, UR11, URZ, UP1, !UPT ;  /* 0x0000000bff067290 */ /* 0x000fd80008ffe4ff */
.L_x_15:
[----:B------:R-:W-:Y:S02]  /*01e0*/  MOV R4, UR7 ;  /* 0x0000000700047c02 */ /* 0x000fe40008000f00 */
[----:B------:R-:W-:Y:S02]  /*01f0*/  MOV R5, UR8 ;  /* 0x0000000800057c02 */ /* 0x000fe40008000f00 */
[----:B------:R-:W-:Y:S02]  /*0200*/  MOV R2, UR5 ;  /* 0x0000000500027c02 */ /* 0x000fe40008000f00 */
[----:B------:R-:W-:Y:S01]  /*0210*/  MOV R3, UR6 ;  /* 0x0000000600037c02 */ /* 0x000fe20008000f00 */
[----:B------:R-:W-:-:S04]  /*0220*/  IMAD.WIDE R4, R8, 0x4, R4 ;  /* 0x0000000408047825 */ /* 0x000fc800078e0204 */
[----:B------:R-:W-:Y:S01]  /*0230*/  IMAD.WIDE R2, R7, 0x4, R2 ;  /* 0x0000000407027825 */ /* 0x000fe200078e0202 */
        /* <DEDUP_REMOVED lines=20> */
[----:B------:R-:W3:Y:S04]  /*0380*/  LDG.E R14, desc[UR14][R4.64] ;  /* 0x0000000e040e7981 */ /* 0x000ee8000c1e1900 */
[----:B------:R-:W3:Y:S01]  /*0390*/  LDG.E R17, desc[UR14][R2.64] ;  /* 0x0000000e02117981 */ /* 0x000ee2000c1e1900 */
[----:B----4-:R-:W-:-:S03]  /*03a0*/  FFMA R25, R19, R18, R24 ;  /* 0x0000001213197223 */ /* 0x010fc60000000018 */
[----:B------:R-:W4:Y:S04]  /*03b0*/  LDG.E R18, desc[UR14][R4.64+0x4] ;  /* 0x0000040e04127981 */ /* 0x000f28000c1e1900 */
[----:B------:R-:W4:Y:S01]  /*03c0*/  LDG.E R19, desc[UR14][R2.64+0x4] ;  /* 0x0000040e02137981 */ /* 0x000f22000c1e1900 */
[----:B-----5:R-:W-:-:S03]  /*03d0*/  FFMA R25, R20, R21, R25 ;  /* 0x0000001514197223 */ /* 0x020fc60000000019 */
[----:B------:R-:W5:Y:S04]  /*03e0*/  LDG.E R20, desc[UR14][R4.64+0x8] ;  /* 0x0000080e04147981 */ /* 0x000f68000c1e1900 */
        /* <DEDUP_REMOVED lines=11> */
[----:B------:R-:W5:Y:S01]  /*04a0*/  LDG.E R13, desc[UR14][R2.64+0x18] ;  /* 0x0000180e020d7981 */ /* 0x000f62000c1e1900 */
[----:B------:R-:W-:-:S04]  /*04b0*/  UIADD3 UR10, UPT, UPT, UR10, 0x10, URZ ;  /* 0x000000100a0a7890 */ /* 0x000fc8000fffe0ff */
[----:B------:R-:W-:Y:S01]  /*04c0*/  UISETP.NE.AND UP0, UPT, UR10, URZ, UPT ;  /* 0x000000ff0a00728c */ /* 0x000fe2000bf05270 */
[----:B------:R-:W-:Y:S02]  /*04d0*/  IADD3 R8, PT, PT, R8, 0x10, RZ ;  /* 0x0000001008087810 */ /* 0x000fe40007ffe0ff */
[----:B------:R-:W-:Y:S01]  /*04e0*/  IADD3 R7, PT, PT, R7, 0x10, RZ ;  /* 0x0000001007077810 */ /* 0x000fe20007ffe0ff */
        /* <DEDUP_REMOVED lines=10> */
.L_x_14:
[----:B------:R-:W-:-:S09]  /*0590*/  UISETP.NE.AND UP0, UPT, UR12, URZ, UPT ;  /* 0x000000ff0c00728c */ /* 0x000fd2000bf05270 */
[----:B------:R-:W-:Y:S05]  /*05a0*/  BRA.U !UP0, `(.L_x_16) ;  /* 0x00000005082c7547 */ /* 0x000fea000b800000 */
[----:B------:R-:W-:Y:S02]  /*05b0*/  UISETP.GE.U32.AND UP0, UPT, UR12, 0x8, UPT ;  /* 0x000000080c00788c */ /* 0x000fe4000bf06070 */
[----:B------:R-:W-:-:S04]  /*05c0*/  ULOP3.LUT UR6, UR16, 0x7, URZ, 0xc0, !UPT ;  /* 0x0000000710067892 */ /* 0x000fc8000f8ec0ff */
[----:B------:R-:W-:-:S03]  /*05d0*/  UISETP.NE.AND UP1, UPT, UR6, URZ, UPT ;  /* 0x000000ff0600728c */ /* 0x000fc6000bf25270 */
[----:B------:R-:W-:Y:S08]  /*05e0*/  BRA.U !UP0, `(.L_x_17) ;  /* 0x00000001087c7547 */ /* 0x000ff0000b800000 */
[----:B------:R-:W1:Y:S01]  /*05f0*/  LDC.64 R2, c[0x0][0x380] ;  /* 0x0000e000ff027b82 */ /* 0x000e620000000a00 */
[----:B------:R-:W-:Y:S02]  /*0600*/  IADD3 R7, PT, PT, R9, UR4, RZ ;  /* 0x0000000409077c10 */ /* 0x000fe4000fffe0ff */
[----:B------:R-:W-:-:S05]  /*0610*/  IADD3 R11, PT, PT, R6, R9, RZ ;  /* 0x00000009060b7210 */ /* 0x000fca0007ffe0ff */
[----:B------:R-:W2:Y:S01]  /*0620*/  LDC.64 R4, c[0x0][0x388] ;  /* 0x0000e200ff047b82 */ /* 0x000ea20000000a00 */
[----:B-1----:R-:W-:-:S05]  /*0630*/  IMAD.WIDE R2, R7, 0x4, R2 ;  /* 0x0000000407027825 */ /* 0x002fca00078e0202 */
[----:B0-----:R-:W3:Y:S01]  /*0640*/  LDG.E R13, desc[UR14][R2.64+0x4] ;  /* 0x0000040e020d7981 */ /* 0x001ee2000c1e1900 */
[----:B--2---:R-:W-:-:S03]  /*0650*/  IMAD.WIDE R4, R11, 0x4, R4 ;  /* 0x000000040b047825 */ /* 0x004fc600078e0204 */
[----:B------:R-:W2:Y:S04]  /*0660*/  LDG.E R15, desc[UR14][R2.64+0x8] ;  /* 0x0000080e020f7981 */ /* 0x000ea8000c1e1900 */
[----:B------:R-:W4:Y:S04]  /*0670*/  LDG.E R11, desc[UR14][R2.64] ;  /* 0x0000000e020b7981 */ /* 0x000f28000c1e1900 */
[----:B------:R-:W4:Y:S04]  /*0680*/  LDG.E R10, desc[UR14][R4.64] ;  /* 0x0000000e040a7981 */ /* 0x000f28000c1e1900 */
[----:B------:R-:W3:Y:S04]  /*0690*/  LDG.E R12, desc[UR14][R4.64+0x4] ;  /* 0x0000040e040c7981 */ /* 0x000ee8000c1e1900 */
[----:B------:R-:W2:Y:S04]  /*06a0*/  LDG.E R16, desc[UR14][R4.64+0x8] ;  /* 0x0000080e04107981 */ /* 0x000ea8000c1e1900 */
        /* <DEDUP_REMOVED lines=10> */
[----:B------:R-:W-:Y:S01]  /*0750*/  IADD3 R9, PT, PT, R9, 0x8, RZ ;  /* 0x0000000809097810 */ /* 0x000fe20007ffe0ff */
[----:B----4-:R-:W-:-:S04]  /*0760*/  FFMA R10, R11, R10, R14 ;  /* 0x0000000a0b0a7223 */ /* 0x010fc8000000000e */
[----:B---3--:R-:W-:-:S04]  /*0770*/  FFMA R10, R13, R12, R10 ;  /* 0x0000000c0d0a7223 */ /* 0x008fc8000000000a */
[----:B--2---:R-:W-:-:S04]  /*0780*/  FFMA R10, R15, R16, R10 ;  /* 0x000000100f0a7223 */ /* 0x004fc8000000000a */
[----:B-----5:R-:W-:-:S04]  /*0790*/  FFMA R10, R17, R18, R10 ;  /* 0x00000012110a7223 */ /* 0x020fc8000000000a */
[----:B------:R-:W-:-:S04]  /*07a0*/  FFMA R10, R19, R20, R10 ;  /* 0x00000014130a7223 */ /* 0x000fc8000000000a */
[----:B------:R-:W-:-:S04]  /*07b0*/  FFMA R10, R21, R22, R10 ;  /* 0x00000016150a7223 */ /* 0x000fc8000000000a */
[----:B------:R-:W-:-:S04]  /*07c0*/  FFMA R7, R7, R8, R10 ;  /* 0x0000000807077223 */ /* 0x000fc8000000000a */
[----:B------:R-:W-:-:S07]  /*07d0*/  FFMA R14, R24, R23, R7 ;  /* 0x00000017180e7223 */ /* 0x000fce0000000007 */
.L_x_17:
        /* <DEDUP_REMOVED lines=13> */
[----:B------:R-:W3:Y:S04]  /*08b0*/  LDG.E R8, desc[UR14][R4.64] ;  /* 0x0000000e04087981 */ /* 0x000ee8000c1e1900 */
[----:B------:R-:W2:Y:S04]  /*08c0*/  LDG.E R11, desc[UR14][R4.64+0x4] ;  /* 0x0000040e040b7981 */ /* 0x000ea8000c1e1900 */
[----:B------:R-:W4:Y:S04]  /*08d0*/  LDG.E R12, desc[UR14][R2.64+0x8] ;  /* 0x0000080e020c7981 */ /* 0x000f28000c1e1900 */
[----:B------:R-:W4:Y:S04]  /*08e0*/  LDG.E R13, desc[UR14][R4.64+0x8] ;  /* 0x0000080e040d7981 */ /* 0x000f28000c1e1900 */
[----:B------:R-:W5:Y:S04]  /*08f0*/  LDG.E R16, desc[UR14][R2.64+0xc] ;  /* 0x00000c0e02107981 */ /* 0x000f68000c1e1900 */
[----:B------:R-:W5:Y:S01]  /*0900*/  LDG.E R15, desc[UR14][R4.64+0xc] ;  /* 0x00000c0e040f7981 */ /* 0x000f62000c1e1900 */
[----:B------:R-:W-:Y:S01]  /*0910*/  IADD3 R9, PT, PT, R9, 0x4, RZ ;  /* 0x0000000409097810 */ /* 0x000fe20007ffe0ff */
[----:B---3--:R-:W-:-:S04]  /*0920*/  FFMA R7, R7, R8, R14 ;  /* 0x0000000807077223 */ /* 0x008fc8000000000e */
[----:B--2---:R-:W-:-:S04]  /*0930*/  FFMA R7, R10, R11, R7 ;  /* 0x0000000b0a077223 */ /* 0x004fc80000000007 */
[----:B----4-:R-:W-:-:S04]  /*0940*/  FFMA R7, R12, R13, R7 ;  /* 0x0000000d0c077223 */ /* 0x010fc80000000007 */
[----:B-----5:R-:W-:-:S07]  /*0950*/  FFMA R14, R16, R15, R7 ;  /* 0x0000000f100e7223 */ /* 0x020fce0000000007 */
.L_x_18:
[----:B------:R-:W-:Y:S05]  /*0960*/  BRA.U !UP1, `(.L_x_16) ;  /* 0x00000001093c7547 */ /* 0x000fea000b800000 */
[----:B------:R-:W1:Y:S01]  /*0970*/  LDC.64 R12, c[0x0][0x380] ;  /* 0x0000e000ff0c7b82 */ /* 0x000e620000000a00 */
[----:B------:R-:W-:Y:S01]  /*0980*/  IADD3 R7, PT, PT, R6, R9, RZ ;  /* 0x0000000906077210 */ /* 0x000fe20007ffe0ff */
[----:B------:R-:W-:Y:S01]  /*0990*/  UIADD3 UR5, UPT, UPT, -UR5, URZ, URZ ;  /* 0x000000ff05057290 */ /* 0x000fe2000fffe1ff */
[----:B------:R-:W-:-:S05]  /*09a0*/  IADD3 R9, PT, PT, R9, UR4, RZ ;  /* 0x0000000409097c10 */ /* 0x000fca000fffe0ff */
[----:B------:R-:W2:Y:S06]  /*09b0*/  LDC.64 R10, c[0x0][0x388] ;  /* 0x0000e200ff0a7b82 */ /* 0x000eac0000000a00 */
.L_x_19:
[----:B--2---:R-:W-:-:S04]  /*09c0*/  IMAD.WIDE R2, R7, 0x4, R10 ;  /* 0x0000000407027825 */ /* 0x004fc800078e020a */
[----:B-1----:R-:W-:Y:S02]  /*09d0*/  IMAD.WIDE R4, R9, 0x4, R12 ;  /* 0x0000000409047825 */ /* 0x002fe400078e020c */
[----:B0-----:R-:W2:Y:S04]  /*09e0*/  LDG.E R2, desc[UR14][R2.64] ;  /* 0x0000000e02027981 */ /* 0x001ea8000c1e1900 */
[----:B------:R-:W2:Y:S01]  /*09f0*/  LDG.E R5, desc[UR14][R4.64] ;  /* 0x0000000e04057981 */ /* 0x000ea2000c1e1900 */
[----:B------:R-:W-:Y:S01]  /*0a00*/  UIADD3 UR5, UPT, UPT, UR5, 0x1, URZ ;  /* 0x0000000105057890 */ /* 0x000fe2000fffe0ff */
[----:B------:R-:W-:Y:S02]  /*0a10*/  IADD3 R7, PT, PT, R7, 0x1, RZ ;  /* 0x0000000107077810 */ /* 0x000fe40007ffe0ff */
[----:B------:R-:W-:Y:S01]  /*0a20*/  IADD3 R9, PT, PT, R9, 0x1, RZ ;  /* 0x0000000109097810 */ /* 0x000fe20007ffe0ff */
[----:B------:R-:W-:Y:S01]  /*0a30*/  UISETP.NE.AND UP0, UPT, UR5, URZ, UPT ;  /* 0x000000ff0500728c */ /* 0x000fe2000bf05270 */
[----:B--2---:R-:W-:-:S08]  /*0a40*/  FFMA R14, R5, R2, R14 ;  /* 0x00000002050e7223 */ /* 0x004fd0000000000e */
[----:B------:R-:W-:Y:S05]  /*0a50*/  BRA.U UP0, `(.L_x_19) ;  /* 0xfffffffd00d87547 */ /* 0x000fea000b83ffff */
.L_x_16:
[----:B------:R-:W1:Y:S01]  /*0a60*/  LDC.64 R2, c[0x0][0x390] ;  /* 0x0000e400ff027b82 */ /* 0x000e620000000a00 */
[----:B------:R-:W-:-:S05]  /*0a70*/  IADD3 R5, PT, PT, R0, UR4, RZ ;  /* 0x0000000400057c10 */ /* 0x000fca000fffe0ff */
[----:B-1----:R-:W-:-:S05]  /*0a80*/  IMAD.WIDE R2, R5, 0x4, R2 ;  /* 0x0000000405027825 */ /* 0x002fca00078e0202 */
[----:B0-----:R-:W-:Y:S01]  /*0a90*/  STG.E desc[UR14][R2.64], R14 ;  /* 0x0000000e02007986 */ /* 0x001fe2000c10190e */
[----:B------:R-:W-:Y:S05]  /*0aa0*/  EXIT ;  /* 0x000000000000794d */ /* 0x000fea0003800000 */
.L_x_20:
        /* <DEDUP_REMOVED lines=13> */
.L_x_37:


//--------------------- .text._Z34multiplyMatrixGPUByBlocksThreads1DPfS_S_i --------------------------
	.section	.text._Z34multiplyMatrixGPUByBlocksThreads1DPfS_S_i,"ax",@progbits
	.align	128
        .global         _Z34multiplyMatrixGPUByBlocksThreads1DPfS_S_i
        .type           _Z34multiplyMatrixGPUByBlocksThreads1DPfS_S_i,@function
        .size           _Z34multiplyMatrixGPUByBlocksThreads1DPfS_S_i,(.L_x_38 - _Z34multiplyMatrixGPUByBlocksThreads1DPfS_S_i)
        .other          _Z34multiplyMatrixGPUByBlocksThreads1DPfS_S_i,@"STO_CUDA_ENTRY STV_DEFAULT"
_Z34multiplyMatrixGPUByBlocksThreads1DPfS_S_i:
.text._Z34multiplyMatrixGPUByBlocksThreads1DPfS_S_i:
[----:B------:R-:W-:Y:S08]  /*0000*/  LDC R1, c[0x0][0x37c] ;  /* 0x0000df00ff017b82 */ /* 0x000ff00000000800 */
[----:B------:R-:W0:Y:S01]  /*0010*/  LDC R0, c[0x0][0x398] ;  /* 0x0000e600ff007b82 */ /* 0x000e220000000800 */
[----:B------:R-:W1:Y:S01]  /*0020*/  S2R R2, SR_TID.X ;  /* 0x0000000000027919 */ /* 0x000e620000002100 */
[----:B------:R-:W2:Y:S01]  /*0030*/  LDCU.64 UR6, c[0x0][0x358] ;  /* 0x00006b00ff0677ac */ /* 0x000ea20008000a00 */
[----:B------:R-:W-:-:S05]  /*0040*/  HFMA2 R12, -RZ, RZ, 0, 0 ;  /* 0x00000000ff0c7431 */ /* 0x000fca00000001ff */
[----:B------:R-:W1:Y:S08]  /*0050*/  S2UR UR4, SR_CTAID.X ;  /* 0x00000000000479c3 */ /* 0x000e700000002500 */
[----:B------:R-:W1:Y:S01]  /*0060*/  LDC R7, c[0x0][0x360] ;  /* 0x0000d800ff077b82 */ /* 0x000e620000000800 */
[----:B0-----:R-:W-:-:S07]  /*0070*/  ISETP.GE.AND P0, PT, R0, 0x1, PT ;  /* 0x000000010000780c */ /* 0x001fce0003f06270 */
[----:B------:R-:W0:Y:S01]  /*0080*/  S2UR UR8, SR_CTAID.Y ;  /* 0x00000000000879c3 */ /* 0x000e220000002600 */
[----:B-1----:R-:W-:-:S05]  /*0090*/  IMAD R7, R7, UR4, R2 ;  /* 0x0000000407077c24 */ /* 0x002fca000f8e0202 */
[----:B--2---:R-:W-:Y:S05]  /*00a0*/  @!P0 BRA `(.L_x_21) ;  /* 0x0000000800948947 */ /* 0x004fea0003800000 */
[C---:B------:R-:W-:Y:S01]  /*00b0*/  ISETP.GE.U32.AND P1, PT, R0.reuse, 0x10, PT ;  /* 0x000000100000780c */ /* 0x040fe20003f26070 */
[C---:B0-----:R-:W-:Y:S01]  /*00c0*/  IMAD R6, R0.reuse, UR8, RZ ;  /* 0x0000000800067c24 */ /* 0x041fe2000f8e02ff */
[----:B------:R-:W-:Y:S01]  /*00d0*/  LOP3.LUT R24, R0, 0xf, RZ, 0xc0, !PT ;  /* 0x0000000f00187812 */ /* 0x000fe200078ec0ff */
[----:B------:R-:W-:Y:S01]  /*00e0*/  IMAD R8, R7, R0, RZ ;  /* 0x0000000007087224 */ /* 0x000fe200078e02ff */
[----:B------:R-:W-:Y:S02]  /*00f0*/  MOV R12, RZ ;  /* 0x000000ff000c7202 */ /* 0x000fe40000000f00 */
[----:B------:R-:W-:Y:S02]  /*0100*/  ISETP.NE.AND P0, PT, R24, RZ, PT ;  /* 0x000000ff1800720c */ /* 0x000fe40003f05270 */
[----:B------:R-:W-:-:S05]  /*0110*/  MOV R9, RZ ;  /* 0x000000ff00097202 */ /* 0x000fca0000000f00 */
[----:B------:R-:W-:Y:S06]  /*0120*/  @!P1 BRA `(.L_x_22) ;  /* 0x0000000400109947 */ /* 0x000fec0003800000 */
[----:B------:R-:W0:Y:S01]  /*0130*/  LDC.64 R2, c[0x0][0x380] ;  /* 0x0000e000ff027b82 */ /* 0x000e220000000a00 */
[----:B------:R-:W1:Y:S01]  /*0140*/  LDCU.64 UR4, c[0x0][0x388] ;  /* 0x00007100ff0477ac */ /* 0x000e620008000a00 */
[----:B------:R-:W-:Y:S02]  /*0150*/  LOP3.LUT R9, R0, 0x7ffffff0, RZ, 0xc0, !PT ;  /* 0x7ffffff000097812 */ /* 0x000fe400078ec0ff */
[----:B------:R-:W-:Y:S02]  /*0160*/  MOV R12, RZ ;  /* 0x000000ff000c7202 */ /* 0x000fe40000000f00 */
[----:B------:R-:W-:Y:S01]  /*0170*/  MOV R10, R8 ;  /* 0x00000008000a7202 */ /* 0x000fe20000000f00 */
[----:B------:R-:W-:Y:S01]  /*0180*/  IMAD.MOV R11, RZ, RZ, -R9 ;  /* 0x000000ffff0b7224 */ /* 0x000fe200078e0a09 */
[----:B-1----:R-:W-:-:S04]  /*0190*/  UIADD3 UR4, UP0, UPT, UR4, 0x20, URZ ;  /* 0x0000002004047890 */ /* 0x002fc8000ff1e0ff */
[----:B------:R-:W-:Y:S01]  /*01a0*/  UIADD3.X UR5, UPT, UPT, URZ, UR5, URZ, UP0, !UPT ;  /* 0x00000005ff057290 */ /* 0x000fe200087fe4ff */
[----:B0-----:R-:W-:-:S03]  /*01b0*/  IMAD.WIDE.U32 R2, R6, 0x4, R2 ;  /* 0x0000000406027825 */ /* 0x001fc600078e0002 */
[----:B------:R-:W-:-:S04]  /*01c0*/  IADD3 R4, P1, PT, R2, 0x20, RZ ;  /* 0x0000002002047810 */ /* 0x000fc80007f3e0ff */
[----:B------:R-:W-:-:S09]  /*01d0*/  IADD3.X R5, PT, PT, RZ, R3, RZ, P1, !PT ;  /* 0x00000003ff057210 */ /* 0x000fd20000ffe4ff */
.L_x_23:
        /* <DEDUP_REMOVED lines=42> */
[----:B------:R-:W4:Y:S04]  /*0480*/  LDG.E R14, desc[UR6][R2.64+0x18] ;  /* 0x00001806020e7981 */ /* 0x000f28000c1e1900 */
[----:B------:R0:W4:Y:S01]  /*0490*/  LDG.E R25, desc[UR6][R4.64+0x1c] ;  /* 0x00001c0604197981 */ /* 0x000122000c1e1900 */
[----:B-----5:R-:W-:Y:S01]  /*04a0*/  FFMA R16, R16, R17, R27 ;  /* 0x0000001110107223 */ /* 0x020fe2000000001b */
[----:B------:R-:W-:-:S03]  /*04b0*/  IADD3 R11, PT, PT, R11, 0x10, RZ ;  /* 0x000000100b0b7810 */ /* 0x000fc60007ffe0ff */
[----:B------:R-:W-:Y:S01]  /*04c0*/  FFMA R23, R23, R22, R16 ;  /* 0x0000001617177223 */ /* 0x000fe20000000010 */
[----:B------:R-:W-:-:S03]  /*04d0*/  ISETP.NE.AND P1, PT, R11, RZ, PT ;  /* 0x000000ff0b00720c */ /* 0x000fc60003f25270 */
[----:B------:R-:W-:Y:S01]  /*04e0*/  FFMA R21, R20, R21, R23 ;  /* 0x0000001514157223 */ /* 0x000fe20000000017 */
[----:B0-----:R-:W-:Y:S01]  /*04f0*/  IADD3 R4, P2, PT, R4, 0x40, RZ ;  /* 0x0000004004047810 */ /* 0x001fe20007f5e0ff */
[----:B------:R-:W-:-:S03]  /*0500*/  VIADD R10, R10, 0x10 ;  /* 0x000000100a0a7836 */ /* 0x000fc60000000000 */
[----:B------:R-:W-:Y:S01]  /*0510*/  IADD3.X R5, PT, PT, RZ, R5, RZ, P2, !PT ;  /* 0x00000005ff057210 */ /* 0x000fe200017fe4ff */
[----:B--2---:R-:W-:-:S04]  /*0520*/  FFMA R19, R18, R19, R21 ;  /* 0x0000001312137223 */ /* 0x004fc80000000015 */
[----:B---3--:R-:W-:-:S04]  /*0530*/  FFMA R12, R12, R13, R19 ;  /* 0x0000000d0c0c7223 */ /* 0x008fc80000000013 */
[----:B----4-:R-:W-:-:S04]  /*0540*/  FFMA R12, R15, R14, R12 ;  /* 0x0000000e0f0c7223 */ /* 0x010fc8000000000c */
[----:B------:R-:W-:Y:S01]  /*0550*/  FFMA R12, R25, R26, R12 ;  /* 0x0000001a190c7223 */ /* 0x000fe2000000000c */
[----:B------:R-:W-:Y:S06]  /*0560*/  @P1 BRA `(.L_x_23) ;  /* 0xfffffffc001c1947 */ /* 0x000fec000383ffff */
.L_x_22:
[----:B------:R-:W-:Y:S05]  /*0570*/  @!P0 BRA `(.L_x_21) ;  /* 0x0000000400608947 */ /* 0x000fea0003800000 */
[----:B------:R-:W-:Y:S02]  /*0580*/  ISETP.GE.U32.AND P1, PT, R24, 0x8, PT ;  /* 0x000000081800780c */ /* 0x000fe40003f26070 */
[----:B------:R-:W-:-:S04]  /*0590*/  LOP3.LUT R21, R0, 0x7, RZ, 0xc0, !PT ;  /* 0x0000000700157812 */ /* 0x000fc800078ec0ff */
[----:B------:R-:W-:-:S07]  /*05a0*/  ISETP.NE.AND P0, PT, R21, RZ, PT ;  /* 0x000000ff1500720c */ /* 0x000fce0003f05270 */
[----:B------:R-:W-:Y:S06]  /*05b0*/  @!P1 BRA `(.L_x_24) ;  /* 0x0000000000909947 */ /* 0x000fec0003800000 */
[----:B------:R-:W0:Y:S01]  /*05c0*/  LDC.64 R10, c[0x0][0x380] ;  /* 0x0000e000ff0a7b82 */ /* 0x000e220000000a00 */
[CC--:B------:R-:W-:Y:S02]  /*05d0*/  IADD3 R13, PT, PT, R6.reuse, R9.reuse, RZ ;  /* 0x00000009060d7210 */ /* 0x0c0fe40007ffe0ff */
[-C--:B------:R-:W-:Y:S02]  /*05e0*/  IADD3 R14, P1, PT, R6, R9.reuse, RZ ;  /* 0x00000009060e7210 */ /* 0x080fe40007f3e0ff */
[----:B------:R-:W-:-:S03]  /*05f0*/  IADD3 R15, PT, PT, R8, R9, RZ ;  /* 0x00000009080f7210 */ /* 0x000fc60007ffe0ff */
[----:B------:R-:W1:Y:S08]  /*0600*/  LDC.64 R2, c[0x0][0x380] ;  /* 0x0000e000ff027b82 */ /* 0x000e700000000a00 */
[----:B------:R-:W2:Y:S01]  /*0610*/  LDC.64 R4, c[0x0][0x388] ;  /* 0x0000e200ff047b82 */ /* 0x000ea20000000a00 */
[----:B0-----:R-:W-:Y:S01]  /*0620*/  IMAD.WIDE.U32 R10, R13, 0x4, R10 ;  /* 0x000000040d0a7825 */ /* 0x001fe200078e000a */
[----:B------:R-:W-:-:S04]  /*0630*/  IADD3.X R13, PT, PT, RZ, RZ, RZ, P1, !PT ;  /* 0x000000ffff0d7210 */ /* 0x000fc80000ffe4ff */
[----:B------:R-:W3:Y:S01]  /*0640*/  LDG.E R23, desc[UR6][R10.64] ;  /* 0x000000060a177981 */ /* 0x000ee2000c1e1900 */
[----:B-1----:R-:W-:-:S04]  /*0650*/  LEA R2, P1, R14, R2, 0x2 ;  /* 0x000000020e027211 */ /* 0x002fc800078210ff */
[----:B------:R-:W-:Y:S01]  /*0660*/  LEA.HI.X R3, R14, R3, R13, 0x2, P1 ;  /* 0x000000030e037211 */ /* 0x000fe200008f140d */
        /* <DEDUP_REMOVED lines=25> */
.L_x_24:
[----:B------:R-:W-:Y:S05]  /*0800*/  @!P0 BRA `(.L_x_21) ;  /* 0x0000000000bc8947 */ /* 0x000fea0003800000 */
[----:B------:R-:W-:Y:S02]  /*0810*/  ISETP.GE.U32.AND P1, PT, R21, 0x4, PT ;  /* 0x000000041500780c */ /* 0x000fe40003f26070 */
[----:B------:R-:W-:-:S04]  /*0820*/  LOP3.LUT R4, R0, 0x3, RZ, 0xc0, !PT ;  /* 0x0000000300047812 */ /* 0x000fc800078ec0ff */
[----:B------:R-:W-:-:S07]  /*0830*/  ISETP.NE.AND P0, PT, R4, RZ, PT ;  /* 0x000000ff0400720c */ /* 0x000fce0003f05270 */
[----:B------:R-:W-:Y:S06]  /*0840*/  @!P1 BRA `(.L_x_25) ;  /* 0x0000000000609947 */ /* 0x000fec0003800000 */
[----:B------:R-:W0:Y:S01]  /*0850*/  LDC.64 R14, c[0x0][0x380] ;  /* 0x0000e000ff0e7b82 */ /* 0x000e220000000a00 */
[C---:B------:R-:W-:Y:S01]  /*0860*/  IMAD.IADD R5, R6.reuse, 0x1, R9 ;  /* 0x0000000106057824 */ /* 0x040fe200078e0209 */
[-C--:B------:R-:W-:Y:S02]  /*0870*/  IADD3 R16, P1, PT, R6, R9.reuse, RZ ;  /* 0x0000000906107210 */ /* 0x080fe40007f3e0ff */
[----:B------:R-:W-:-:S04]  /*0880*/  IADD3 R13, PT, PT, R8, R9, RZ ;  /* 0x00000009080d7210 */ /* 0x000fc80007ffe0ff */
[----:B------:R-:W1:Y:S08]  /*0890*/  LDC.64 R2, c[0x0][0x380] ;  /* 0x0000e000ff027b82 */ /* 0x000e700000000a00 */
[----:B------:R-:W2:Y:S01]  /*08a0*/  LDC.64 R10, c[0x0][0x388] ;  /* 0x0000e200ff0a7b82 */ /* 0x000ea20000000a00 */
[----:B0-----:R-:W-:Y:S01]  /*08b0*/  IMAD.WIDE.U32 R14, R5, 0x4, R14 ;  /* 0x00000004050e7825 */ /* 0x001fe200078e000e */
[----:B------:R-:W-:-:S05]  /*08c0*/  IADD3.X R5, PT, PT, RZ, RZ, RZ, P1, !PT ;  /* 0x000000ffff057210 */ /* 0x000fca0000ffe4ff */
        /* <DEDUP_REMOVED lines=16> */
.L_x_25:
[----:B------:R-:W-:Y:S05]  /*09d0*/  @!P0 BRA `(.L_x_21) ;  /* 0x0000000000488947 */ /* 0x000fea0003800000 */
[----:B------:R-:W0:Y:S01]  /*09e0*/  LDC.64 R10, c[0x0][0x380] ;  /* 0x0000e000ff0a7b82 */ /* 0x000e220000000a00 */
[-C--:B------:R-:W-:Y:S01]  /*09f0*/  IADD3 R5, PT, PT, R6, R9.reuse, RZ ;  /* 0x0000000906057210 */ /* 0x080fe20007ffe0ff */
[----:B------:R-:W-:Y:S01]  /*0a00*/  IMAD.MOV R6, RZ, RZ, -R4 ;  /* 0x000000ffff067224 */ /* 0x000fe200078e0a04 */
[----:B------:R-:W-:-:S05]  /*0a10*/  IADD3 R13, PT, PT, R8, R9, RZ ;  /* 0x00000009080d7210 */ /* 0x000fca0007ffe0ff */
[----:B------:R-:W1:Y:S01]  /*0a20*/  LDC.64 R2, c[0x0][0x388] ;  /* 0x0000e200ff027b82 */ /* 0x000e620000000a00 */
[----:B0-----:R-:W-:-:S07]  /*0a30*/  IMAD.WIDE.U32 R10, R5, 0x4, R10 ;  /* 0x00000004050a7825 */ /* 0x001fce00078e000a */
.L_x_26:
[----:B-1----:R-:W-:Y:S01]  /*0a40*/  IMAD.WIDE R4, R13, 0x4, R2 ;  /* 0x000000040d047825 */ /* 0x002fe200078e0202 */
[----:B------:R-:W-:Y:S02]  /*0a50*/  MOV R9, R11 ;  /* 0x0000000b00097202 */ /* 0x000fe40000000f00 */
[----:B------:R-:W-:-:S03]  /*0a60*/  MOV R8, R10 ;  /* 0x0000000a00087202 */ /* 0x000fc60000000f00 */
[----:B------:R-:W2:Y:S04]  /*0a70*/  LDG.E R4, desc[UR6][R4.64] ;  /* 0x0000000604047981 */ /* 0x000ea8000c1e1900 */
[----:B------:R-:W2:Y:S01]  /*0a80*/  LDG.E R9, desc[UR6][R8.64] ;  /* 0x0000000608097981 */ /* 0x000ea2000c1e1900 */
[----:B------:R-:W-:Y:S02]  /*0a90*/  IADD3 R6, PT, PT, R6, 0x1, RZ ;  /* 0x0000000106067810 */ /* 0x000fe40007ffe0ff */
[----:B------:R-:W-:Y:S02]  /*0aa0*/  IADD3 R10, P1, PT, R10, 0x4, RZ ;  /* 0x000000040a0a7810 */ /* 0x000fe40007f3e0ff */
[----:B------:R-:W-:Y:S02]  /*0ab0*/  ISETP.NE.AND P0, PT, R6, RZ, PT ;  /* 0x000000ff0600720c */ /* 0x000fe40003f05270 */
[----:B------:R-:W-:-:S02]  /*0ac0*/  IADD3 R13, PT, PT, R13, 0x1, RZ ;  /* 0x000000010d0d7810 */ /* 0x000fc40007ffe0ff */
[----:B------:R-:W-:Y:S01]  /*0ad0*/  IADD3.X R11, PT, PT, RZ, R11, RZ, P1, !PT ;  /* 0x0000000bff0b7210 */ /* 0x000fe20000ffe4ff */
[----:B--2---:R-:W-:-:S08]  /*0ae0*/  FFMA R12, R9, R4, R12 ;  /* 0x00000004090c7223 */ /* 0x004fd0000000000c */
[----:B------:R-:W-:Y:S05]  /*0af0*/  @P0 BRA `(.L_x_26) ;  /* 0xfffffffc00d00947 */ /* 0x000fea000383ffff */
.L_x_21:
[----:B------:R-:W1:Y:S01]  /*0b00*/  LDC.64 R2, c[0x0][0x390] ;  /* 0x0000e400ff027b82 */ /* 0x000e620000000a00 */
[----:B0-----:R-:W-:-:S04]  /*0b10*/  IMAD R7, R0, UR8, R7 ;  /* 0x0000000800077c24 */ /* 0x001fc8000f8e0207 */
[----:B-1----:R-:W-:-:S05]  /*0b20*/  IMAD.WIDE R2, R7, 0x4, R2 ;  /* 0x0000000407027825 */ /* 0x002fca00078e0202 */
[----:B------:R-:W-:Y:S01]  /*0b30*/  STG.E desc[UR6][R2.64], R12 ;  /* 0x0000000c02007986 */ /* 0x000fe2000c101906 */
[----:B------:R-:W-:Y:S05]  /*0b40*/  EXIT ;  /* 0x000000000000794d */ /* 0x000fea0003800000 */
.L_x_27:
        /* <DEDUP_REMOVED lines=11> */
.L_x_38:


//--------------------- .text._Z25multiplyMatrixGPUByBlocksPfS_S_i --------------------------
	.section	.text._Z25multiplyMatrixGPUByBlocksPfS_S_i,"ax",@progbits
	.align	128
        .global         _Z25multiplyMatrixGPUByBlocksPfS_S_i
        .type           _Z25multiplyMatrixGPUByBlocksPfS_S_i,@function
        .size           _Z25multiplyMatrixGPUByBlocksPfS_S_i,(.L_x_39 - _Z25multiplyMatrixGPUByBlocksPfS_S_i)
        .other          _Z25multiplyMatrixGPUByBlocksPfS_S_i,@"STO_CUDA_ENTRY STV_DEFAULT"
_Z25multiplyMatrixGPUByBlocksPfS_S_i:
.text._Z25multiplyMatrixGPUByBlocksPfS_S_i:
[----:B------:R-:W-:Y:S08]  /*0000*/  LDC R1, c[0x0][0x37c] ;  /* 0x0000df00ff017b82 */ /* 0x000ff00000000800 */
[----:B------:R-:W-:Y:S08]  /*0010*/  S2UR UR12, SR_CTAID.X ;  /* 0x00000000000c79c3 */ /* 0x000ff00000002500 */
[----:B------:R-:W0:Y:S08]  /*0020*/  S2UR UR5, SR_CTAID.Y ;  /* 0x00000000000579c3 */ /* 0x000e300000002600 */
[----:B------:R-:W1:Y:S01]  /*0030*/  LDC R0, c[0x0][0x398] ;  /* 0x0000e600ff007b82 */ /* 0x000e620000000800 */
[----:B0-----:R-:W-:-:S04]  /*0040*/  UISETP.LT.AND UP0, UPT, UR12, UR5, UPT ;  /* 0x000000050c00728c */ /* 0x001fc8000bf01270 */
[----:B------:R-:W-:-:S06]  /*0050*/  USEL UR4, UR12, UR5, !UP0 ;  /* 0x000000050c047287 */ /* 0x000fcc000c000000 */
[----:B-1----:R-:W-:-:S13]  /*0060*/  ISETP.LE.AND P0, PT, R0, UR4, PT ;  /* 0x0000000400007c0c */ /* 0x002fda000bf03270 */
[----:B------:R-:W-:Y:S05]  /*0070*/  @P0 EXIT ;  /* 0x000000000000094d */ /* 0x000fea0003800000 */
[C---:B------:R-:W-:Y:S01]  /*0080*/  IADD3 R2, PT, PT, R0.reuse, -0x1, RZ ;  /* 0xffffffff00027810 */ /* 0x040fe20007ffe0ff */
[----:B------:R-:W0:Y:S01]  /*0090*/  LDCU.64 UR14, c[0x0][0x358] ;  /* 0x00006b00ff0e77ac */ /* 0x000e220008000a00 */
[C---:B------:R-:W-:Y:S01]  /*00a0*/  LOP3.LUT R24, R0.reuse, 0xf, RZ, 0xc0, !PT ;  /* 0x0000000f00187812 */ /* 0x040fe200078ec0ff */
[----:B------:R-:W-:Y:S01]  /*00b0*/  IMAD R6, R0, UR5, RZ ;  /* 0x0000000500067c24 */ /* 0x000fe2000f8e02ff */
[----:B------:R-:W-:Y:S01]  /*00c0*/  ISETP.GE.U32.AND P1, PT, R2, 0xf, PT ;  /* 0x0000000f0200780c */ /* 0x000fe20003f26070 */
[----:B------:R-:W-:Y:S02]  /*00d0*/  IMAD R7, R0, UR12, RZ ;  /* 0x0000000c00077c24 */ /* 0x000fe4000f8e02ff */
[----:B------:R-:W-:Y:S01]  /*00e0*/  HFMA2 R12, -RZ, RZ, 0, 0 ;  /* 0x00000000ff0c7431 */ /* 0x000fe200000001ff */
[----:B------:R-:W-:Y:S02]  /*00f0*/  ISETP.NE.AND P0, PT, R24, RZ, PT ;  /* 0x000000ff1800720c */ /* 0x000fe40003f05270 */
[----:B------:R-:W-:-:S07]  /*0100*/  MOV R9, RZ ;  /* 0x000000ff00097202 */ /* 0x000fce0000000f00 */
[----:B------:R-:W-:Y:S05]  /*0110*/  @!P1 BRA `(.L_x_28) ;  /* 0x0000000400149947 */ /* 0x000fea0003800000 */
[----:B------:R-:W1:Y:S01]  /*0120*/  LDCU.128 UR8, c[0x0][0x380] ;  /* 0x00007000ff0877ac */ /* 0x000e620008000c00 */
[----:B------:R-:W-:Y:S02]  /*0130*/  LOP3.LUT R9, R0, 0xfffffff0, RZ, 0xc0, !PT ;  /* 0xfffffff000097812 */ /* 0x000fe400078ec0ff */
[----:B------:R-:W-:Y:S02]  /*0140*/  MOV R12, RZ ;  /* 0x000000ff000c7202 */ /* 0x000fe40000000f00 */
[----:B------:R-:W-:Y:S02]  /*0150*/  MOV R8, R7 ;  /* 0x0000000700087202 */ /* 0x000fe40000000f00 */
[----:B------:R-:W-:Y:S02]  /*0160*/  MOV R11, R6 ;  /* 0x00000006000b7202 */ /* 0x000fe40000000f00 */
[----:B------:R-:W-:Y:S01]  /*0170*/  IADD3 R10, PT, PT, -R9, RZ, RZ ;  /* 0x000000ff090a7210 */ /* 0x000fe20007ffe1ff */
[----:B-1----:R-:W-:-:S02]  /*0180*/  UIADD3 UR6, UP0, UPT, UR8, 0x20, URZ ;  /* 0x0000002008067890 */ /* 0x002fc4000ff1e0ff */
[----:B------:R-:W-:Y:S02]  /*0190*/  UIADD3 UR4, UP1, UPT, UR10, 0x20, URZ ;  /* 0x000000200a047890 */ /* 0x000fe4000ff3e0ff */
[----:B------:R-:W-:Y:S02]  /*01a0*/  UIADD3.X UR7, UPT, UPT, URZ, UR9, URZ, UP0, !UPT ;  /* 0x00000009ff077290 */ /* 0x000fe400087fe4ff */
[----:B------:R-:W-:-:S12]  /*01b0*/  UIADD3.X UR5, UPT, UPT, URZ, UR11, URZ, UP1, !UPT ;  /* 0x0000000bff057290 */ /* 0x000fd80008ffe4ff */
.L_x_29:
        /* <DEDUP_REMOVED lines=39> */
[----:B--2---:R-:W-:-:S03]  /*0430*/  FFMA R25, R18, R19, R25 ;  /* 0x0000001312197223 */ /* 0x004fc60000000019 */
[----:B------:R-:W2:Y:S04]  /*0440*/  LDG.E R18, desc[UR14][R2.64+0x10] ;  /* 0x0000100e02127981 */ /* 0x000ea8000c1e1900 */
[----:B------:R-:W2:Y:S01]  /*0450*/  LDG.E R19, desc[UR14][R4.64+0x10] ;  /* 0x0000100e04137981 */ /* 0x000ea2000c1e1900 */
[----:B---3--:R-:W-:-:S03]  /*0460*/  FFMA R29, R12, R13, R25 ;  /* 0x0000000d0c1d7223 */ /* 0x008fc60000000019 */
[----:B------:R-:W3:Y:S04]  /*0470*/  LDG.E R13, desc[UR14][R2.64+0x14] ;  /* 0x0000140e020d7981 */ /* 0x000ee8000c1e1900 */
[----:B------:R-:W3:Y:S04]  /*0480*/  LDG.E R12, desc[UR14][R2.64+0x18] ;  /* 0x0000180e020c7981 */ /* 0x000ee8000c1e1900 */
[----:B------:R-:W3:Y:S01]  /*0490*/  LDG.E R25, desc[UR14][R2.64+0x1c] ;  /* 0x00001c0e02197981 */ /* 0x000ee2000c1e1900 */
[----:B----4-:R-:W-:Y:S01]  /*04a0*/  FFMA R15, R14, R15, R29 ;  /* 0x0000000f0e0f7223 */ /* 0x010fe2000000001d */
[----:B------:R-:W-:-:S03]  /*04b0*/  IADD3 R10, PT, PT, R10, 0x10, RZ ;  /* 0x000000100a0a7810 */ /* 0x000fc60007ffe0ff */
[----:B-----5:R-:W-:Y:S01]  /*04c0*/  FFMA R15, R16, R17, R15 ;  /* 0x00000011100f7223 */ /* 0x020fe2000000000f */
[----:B------:R-:W-:-:S03]  /*04d0*/  ISETP.NE.AND P1, PT, R10, RZ, PT ;  /* 0x000000ff0a00720c */ /* 0x000fc60003f25270 */
[----:B------:R-:W-:-:S04]  /*04e0*/  FFMA R15, R22, R23, R15 ;  /* 0x00000017160f7223 */ /* 0x000fc8000000000f */
[----:B------:R-:W-:Y:S01]  /*04f0*/  FFMA R15, R20, R21, R15 ;  /* 0x00000015140f7223 */ /* 0x000fe2000000000f */
[----:B------:R-:W-:Y:S02]  /*0500*/  IADD3 R11, PT, PT, R11, 0x10, RZ ;  /* 0x000000100b0b7810 */ /* 0x000fe40007ffe0ff */
[----:B------:R-:W-:Y:S01]  /*0510*/  IADD3 R8, PT, PT, R8, 0x10, RZ ;  /* 0x0000001008087810 */ /* 0x000fe20007ffe0ff */
[----:B--2---:R-:W-:-:S04]  /*0520*/  FFMA R18, R18, R19, R15 ;  /* 0x0000001312127223 */ /* 0x004fc8000000000f */
[----:B---3--:R-:W-:-:S04]  /*0530*/  FFMA R13, R13, R26, R18 ;  /* 0x0000001a0d0d7223 */ /* 0x008fc80000000012 */
[----:B------:R-:W-:-:S04]  /*0540*/  FFMA R12, R12, R27, R13 ;  /* 0x0000001b0c0c7223 */ /* 0x000fc8000000000d */
[----:B------:R-:W-:Y:S01]  /*0550*/  FFMA R12, R25, R28, R12 ;  /* 0x0000001c190c7223 */ /* 0x000fe2000000000c */
[----:B------:R-:W-:Y:S06]  /*0560*/  @P1 BRA `(.L_x_29) ;  /* 0xfffffffc00141947 */ /* 0x000fec000383ffff */
.L_x_28:
[----:B------:R-:W-:Y:S05]  /*0570*/  @!P0 BRA `(.L_x_30) ;  /* 0x00000004002c8947 */ /* 0x000fea0003800000 */
[----:B------:R-:W-:Y:S02]  /*0580*/  ISETP.GE.U32.AND P0, PT, R24, 0x8, PT ;  /* 0x000000081800780c */ /* 0x000fe40003f06070 */
[----:B------:R-:W-:-:S04]  /*0590*/  LOP3.LUT R19, R0, 0x7, RZ, 0xc0, !PT ;  /* 0x0000000700137812 */ /* 0x000fc800078ec0ff */
[----:B------:R-:W-:-:S07]  /*05a0*/  ISETP.NE.AND P1, PT, R19, RZ, PT ;  /* 0x000000ff1300720c */ /* 0x000fce0003f25270 */
[----:B------:R-:W-:Y:S06]  /*05b0*/  @!P0 BRA `(.L_x_31) ;  /* 0x00000000007c8947 */ /* 0x000fec0003800000 */
[----:B------:R-:W1:Y:S01]  /*05c0*/  LDC.64 R4, c[0x0][0x380] ;  /* 0x0000e000ff047b82 */ /* 0x000e620000000a00 */
[-C--:B------:R-:W-:Y:S02]  /*05d0*/  IADD3 R11, PT, PT, R6, R9.reuse, RZ ;  /* 0x00000009060b7210 */ /* 0x080fe40007ffe0ff */
        /* <DEDUP_REMOVED lines=29> */
.L_x_31:
        /* <DEDUP_REMOVED lines=14> */
[----:B------:R-:W4:Y:S04]  /*0890*/  LDG.E R13, desc[UR14][R2.64+0x4] ;  /* 0x0000040e020d7981 */ /* 0x000f28000c1e1900 */
[----:B------:R-:W4:Y:S04]  /*08a0*/  LDG.E R10, desc[UR14][R4.64+0x4] ;  /* 0x0000040e040a7981 */ /* 0x000f28000c1e1900 */
[----:B------:R-:W2:Y:S04]  /*08b0*/  LDG.E R14, desc[UR14][R4.64+0x8] ;  /* 0x0000080e040e7981 */ /* 0x000ea8000c1e1900 */
[----:B------:R-:W5:Y:S04]  /*08c0*/  LDG.E R17, desc[UR14][R2.64+0xc] ;  /* 0x00000c0e02117981 */ /* 0x000f68000c1e1900 */
[----:B------:R-:W5:Y:S01]  /*08d0*/  LDG.E R16, desc[UR14][R4.64+0xc] ;  /* 0x00000c0e04107981 */ /* 0x000f62000c1e1900 */
[----:B------:R-:W-:Y:S01]  /*08e0*/  IADD3 R9, PT, PT, R9, 0x4, RZ ;  /* 0x0000000409097810 */ /* 0x000fe20007ffe0ff */
[----:B---3--:R-:W-:-:S04]  /*08f0*/  FFMA R8, R11, R8, R12 ;  /* 0x000000080b087223 */ /* 0x008fc8000000000c */
[----:B----4-:R-:W-:-:S04]  /*0900*/  FFMA R8, R13, R10, R8 ;  /* 0x0000000a0d087223 */ /* 0x010fc80000000008 */
[----:B--2---:R-:W-:-:S04]  /*0910*/  FFMA R8, R15, R14, R8 ;  /* 0x0000000e0f087223 */ /* 0x004fc80000000008 */
[----:B-----5:R-:W-:-:S07]  /*0920*/  FFMA R12, R17, R16, R8 ;  /* 0x00000010110c7223 */ /* 0x020fce0000000008 */
.L_x_32:
[----:B------:R-:W-:Y:S05]  /*0930*/  @!P1 BRA `(.L_x_30) ;  /* 0x00000000003c9947 */ /* 0x000fea0003800000 */
[----:B------:R-:W1:Y:S01]  /*0940*/  LDC.64 R14, c[0x0][0x380] ;  /* 0x0000e000ff0e7b82 */ /* 0x000e620000000a00 */
[-C--:B------:R-:W-:Y:S02]  /*0950*/  IADD3 R7, PT, PT, R7, R9.reuse, RZ ;  /* 0x0000000907077210 */ /* 0x080fe40007ffe0ff */
[----:B------:R-:W-:Y:S02]  /*0960*/  IADD3 R9, PT, PT, R6, R9, RZ ;  /* 0x0000000906097210 */ /* 0x000fe40007ffe0ff */
[----:B------:R-:W-:-:S03]  /*0970*/  IADD3 R0, PT, PT, -R0, RZ, RZ ;  /* 0x000000ff00007210 */ /* 0x000fc60007ffe1ff */
[----:B------:R-:W2:Y:S04]  /*0980*/  LDC.64 R10, c[0x0][0x388] ;  /* 0x0000e200ff0a7b82 */ /* 0x000ea80000000a00 */
.L_x_33:
[----:B--2---:R-:W-:-:S04]  /*0990*/  IMAD.WIDE R2, R7, 0x4, R10 ;  /* 0x0000000407027825 */ /* 0x004fc800078e020a */
[----:B-1----:R-:W-:Y:S02]  /*09a0*/  IMAD.WIDE R4, R9, 0x4, R14 ;  /* 0x0000000409047825 */ /* 0x002fe400078e020e */
[----:B0-----:R-:W2:Y:S04]  /*09b0*/  LDG.E R2, desc[UR14][R2.64] ;  /* 0x0000000e02027981 */ /* 0x001ea8000c1e1900 */
[----:B------:R-:W2:Y:S01]  /*09c0*/  LDG.E R5, desc[UR14][R4.64] ;  /* 0x0000000e04057981 */ /* 0x000ea2000c1e1900 */
[----:B------:R-:W-:Y:S02]  /*09d0*/  IADD3 R0, PT, PT, R0, 0x1, RZ ;  /* 0x0000000100007810 */ /* 0x000fe40007ffe0ff */
[----:B------:R-:W-:Y:S02]  /*09e0*/  IADD3 R7, PT, PT, R7, 0x1, RZ ;  /* 0x0000000107077810 */ /* 0x000fe40007ffe0ff */
[----:B------:R-:W-:-:S02]  /*09f0*/  ISETP.NE.AND P0, PT, R0, RZ, PT ;  /* 0x000000ff0000720c */ /* 0x000fc40003f05270 */
[----:B------:R-:W-:Y:S01]  /*0a00*/  IADD3 R9, PT, PT, R9, 0x1, RZ ;  /* 0x0000000109097810 */ /* 0x000fe20007ffe0ff */
[----:B--2---:R-:W-:-:S10]  /*0a10*/  FFMA R12, R5, R2, R12 ;  /* 0x00000002050c7223 */ /* 0x004fd4000000000c */
[----:B------:R-:W-:Y:S05]  /*0a20*/  @P0 BRA `(.L_x_33) ;  /* 0xfffffffc00d80947 */ /* 0x000fea000383ffff */
.L_x_30:
[----:B------:R-:W1:Y:S01]  /*0a30*/  LDC.64 R2, c[0x0][0x390] ;  /* 0x0000e400ff027b82 */ /* 0x000e620000000a00 */
[----:B------:R-:W-:-:S05]  /*0a40*/  IADD3 R5, PT, PT, R6, UR12, RZ ;  /* 0x0000000c06057c10 */ /* 0x000fca000fffe0ff */
[----:B-1----:R-:W-:-:S05]  /*0a50*/  IMAD.WIDE.U32 R2, R5, 0x4, R2 ;  /* 0x0000000405027825 */ /* 0x002fca00078e0002 */
[----:B0-----:R-:W-:Y:S01]  /*0a60*/  STG.E desc[UR14][R2.64], R12 ;  /* 0x0000000c02007986 */ /* 0x001fe2000c10190e */
[----:B------:R-:W-:Y:S05]  /*0a70*/  EXIT ;  /* 0x000000000000794d */ /* 0x000fea0003800000 */
.L_x_34:
        /* <DEDUP_REMOVED lines=16> */
.L_x_39:


//--------------------- .nv.shared.reserved.0     --------------------------
	.section	.nv.shared.reserved.0,"aw",@nobits
	.weak		__nv_reservedSMEM_offset_0_alias
	.size		__nv_reservedSMEM_offset_0_alias, 0, 64
	.other		__nv_reservedSMEM_offset_0_alias,@"STO_CUDA_RESERVED_SHARED STV_DEFAULT"
__nv_reservedSMEM_offset_0_alias:
	.zero		0
	.zero		64


//--------------------- .nv.constant0._Z45multiplyMatrixGPUByBlocksThreads2DNonMultiplePfS_S_i --------------------------
	.section	.nv.constant0._Z45multiplyMatrixGPUByBlocksThreads2DNonMultiplePfS_S_i,"a",@progbits
	.sectionflags	@""
	.align	4
.nv.constant0._Z45multiplyMatrixGPUByBlocksThreads2DNonMultiplePfS_S_i:
	.zero		924


//--------------------- .nv.constant0._Z34multiplyMatrixGPUByBlocksThreads2DPfS_S_i --------------------------
	.section	.nv.constant0._Z34multiplyMatrixGPUByBlocksThreads2DPfS_S_i,"a",@progbits
	.sectionflags	@""
	.align	4
.nv.constant0._Z34multiplyMatrixGPUByBlocksThreads2DPfS_S_i:
	.zero		924


//--------------------- .nv.constant0._Z45multiplyMatrixGPUByBlocksThreads1DNonMultiplePfS_S_i --------------------------
	.section	.nv.constant0._Z45multiplyMatrixGPUByBlocksThreads1DNonMultiplePfS_S_i,"a",@progbits
	.sectionflags	@""
	.align	4
.nv.constant0._Z45multiplyMatrixGPUByBlocksThreads1DNonMultiplePfS_S_i:
	.zero		924


//--------------------- .nv.constant0._Z34multiplyMatrixGPUByBlocksThreads1DPfS_S_i --------------------------
	.section	.nv.constant0._Z34multiplyMatrixGPUByBlocksThreads1DPfS_S_i,"a",@progbits
	.sectionflags	@""
	.align	4
.nv.constant0._Z34multiplyMatrixGPUByBlocksThreads1DPfS_S_i:
	.zero		924


//--------------------- .nv.constant0._Z25multiplyMatrixGPUByBlocksPfS_S_i --------------------------
	.section	.nv.constant0._Z25multiplyMatrixGPUByBlocksPfS_S_i,"a",@progbits
	.sectionflags	@""
	.align	4
.nv.constant0._Z25multiplyMatrixGPUByBlocksPfS_S_i:
	.zero		924


//--------------------- SYMBOLS --------------------------

	.type		.nv.reservedSmem.offset0,@object
	.size		.nv.reservedSmem.offset0,0x4
